//
// Generated by NVIDIA NVVM Compiler
//
// Compiler Build ID: CL-36424714
// Cuda compilation tools, release 13.0, V13.0.88
// Based on NVVM 20.0.0
//

.version 9.0
.target sm_100
.address_size 64

.extern .func  (.param .b64 func_retval0) malloc
(
	.param .b64 malloc_param_0
)
;
.func  (.param .align 16 .b8 func_retval0[16]) __internal_trig_reduction_slowpathd
(
	.param .b64 __internal_trig_reduction_slowpathd_param_0
)
;
.global .align 8 .b8 __cudart_i2opi_d[144] = {8, 93, 141, 31, 177, 95, 251, 107, 234, 146, 82, 138, 247, 57, 7, 61, 123, 241, 229, 235, 199, 186, 39, 117, 45, 234, 95, 158, 102, 63, 70, 79, 183, 9, 203, 39, 207, 126, 54, 109, 31, 109, 10, 90, 139, 17, 47, 239, 15, 152, 5, 222, 255, 151, 248, 31, 59, 40, 249, 189, 139, 95, 132, 156, 244, 57, 83, 131, 57, 214, 145, 57, 65, 126, 95, 180, 38, 112, 156, 233, 132, 68, 187, 46, 245, 53, 130, 232, 62, 167, 41, 177, 28, 235, 29, 254, 28, 146, 209, 9, 234, 46, 73, 6, 224, 210, 77, 66, 58, 110, 36, 183, 97, 197, 187, 222, 171, 99, 81, 254, 65, 144, 67, 60, 153, 149, 98, 219, 192, 221, 52, 245, 209, 87, 39, 252, 41, 21, 68, 78, 110, 131, 249, 162};
.global .align 16 .b8 __cudart_sin_cos_coeffs[128] = {70, 210, 176, 44, 241, 229, 90, 190, 146, 227, 172, 105, 227, 29, 199, 62, 161, 98, 219, 25, 160, 1, 42, 191, 24, 8, 17, 17, 17, 17, 129, 63, 84, 85, 85, 85, 85, 85, 197, 191, 0, 0, 0, 0, 0, 0, 0, 0, 0, 0, 0, 0, 0, 0, 0, 0, 100, 129, 253, 32, 131, 255, 168, 189, 40, 133, 239, 193, 167, 238, 33, 62, 217, 230, 6, 142, 79, 126, 146, 190, 233, 188, 221, 25, 160, 1, 250, 62, 71, 93, 193, 22, 108, 193, 86, 191, 81, 85, 85, 85, 85, 85, 165, 63, 0, 0, 0, 0, 0, 0, 224, 191, 0, 0, 0, 0, 0, 0, 240, 63};

.func  (.param .b64 func_retval0) _Z14legendreuploopiididd(
	.param .b32 _Z14legendreuploopiididd_param_0,
	.param .b32 _Z14legendreuploopiididd_param_1,
	.param .b64 _Z14legendreuploopiididd_param_2,
	.param .b32 _Z14legendreuploopiididd_param_3,
	.param .b64 _Z14legendreuploopiididd_param_4,
	.param .b64 _Z14legendreuploopiididd_param_5
)
{
	.reg .pred 	%p<40>;
	.reg .b32 	%r<140>;
	.reg .b32 	%f<8>;
	.reg .b64 	%fd<197>;

	ld.param.u32 	%r46, [_Z14legendreuploopiididd_param_0];
	ld.param.u32 	%r127, [_Z14legendreuploopiididd_param_1];
	ld.param.f64 	%fd58, [_Z14legendreuploopiididd_param_2];
	ld.param.u32 	%r125, [_Z14legendreuploopiididd_param_3];
	ld.param.f64 	%fd195, [_Z14legendreuploopiididd_param_4];
	ld.param.f64 	%fd172, [_Z14legendreuploopiididd_param_5];
	abs.s32 	%r49, %r127;
	setp.ne.s32 	%p1, %r125, %r49;
	@%p1 bra 	$L__BB0_11;
	mul.f64 	%fd61, %fd58, %fd58;
	mov.f64 	%fd62, 0d3FF0000000000000;
	sub.f64 	%fd1, %fd62, %fd61;
	add.s32 	%r1, %r46, -1;
	shl.b32 	%r124, %r125, 1;
	add.s32 	%r3, %r125, -1;
	mov.b32 	%r123, 0;
	mov.u32 	%r7, %r127;
$L__BB0_2:
	max.s32 	%r51, %r124, 2;
	add.s32 	%r8, %r51, -1;
	cvt.rn.f64.s32 	%fd64, %r7;
	abs.f64 	%fd65, %fd64;
	cvt.rzi.s32.f64 	%r127, %fd65;
	setp.lt.s32 	%p2, %r127, 1;
	mov.f64 	%fd175, 0d3FF0000000000000;
	@%p2 bra 	$L__BB0_13;
	and.b32  	%r10, %r127, 3;
	setp.lt.u32 	%p3, %r127, 4;
	mov.f64 	%fd175, 0d3FF0000000000000;
	mov.b32 	%r129, 2;
	@%p3 bra 	$L__BB0_7;
	and.b32  	%r54, %r127, 2147483644;
	neg.s32 	%r130, %r54;
	mov.f64 	%fd175, 0d3FF0000000000000;
	mov.b32 	%r131, 4;
$L__BB0_5:
	add.s32 	%r55, %r131, -2;
	add.s32 	%r56, %r131, -1;
	div.u32 	%r57, %r56, %r55;
	cvt.rn.f64.u32 	%fd69, %r57;
	mul.f64 	%fd70, %fd175, %fd69;
	add.s32 	%r58, %r131, 5;
	add.s32 	%r59, %r131, 1;
	div.u32 	%r60, %r59, %r131;
	cvt.rn.f64.u32 	%fd71, %r60;
	mul.f64 	%fd72, %fd70, %fd71;
	add.s32 	%r61, %r131, 2;
	add.s32 	%r62, %r131, 3;
	div.u32 	%r63, %r62, %r61;
	cvt.rn.f64.u32 	%fd73, %r63;
	mul.f64 	%fd74, %fd72, %fd73;
	add.s32 	%r64, %r131, 4;
	div.u32 	%r65, %r58, %r64;
	cvt.rn.f64.u32 	%fd75, %r65;
	mul.f64 	%fd175, %fd74, %fd75;
	add.s32 	%r131, %r131, 8;
	add.s32 	%r130, %r130, 4;
	setp.eq.s32 	%p4, %r130, 0;
	@%p4 bra 	$L__BB0_6;
	bra.uni 	$L__BB0_5;
$L__BB0_6:
	add.s32 	%r129, %r131, -2;
$L__BB0_7:
	setp.eq.s32 	%p5, %r10, 0;
	@%p5 bra 	$L__BB0_13;
	add.s32 	%r66, %r129, 1;
	div.u32 	%r67, %r66, %r129;
	cvt.rn.f64.u32 	%fd76, %r67;
	mul.f64 	%fd175, %fd175, %fd76;
	setp.eq.s32 	%p6, %r10, 1;
	@%p6 bra 	$L__BB0_13;
	add.s32 	%r68, %r129, 2;
	add.s32 	%r69, %r129, 3;
	div.u32 	%r70, %r69, %r68;
	cvt.rn.f64.u32 	%fd77, %r70;
	mul.f64 	%fd175, %fd175, %fd77;
	setp.eq.s32 	%p7, %r10, 2;
	@%p7 bra 	$L__BB0_13;
	add.s32 	%r71, %r129, 4;
	add.s32 	%r72, %r129, 5;
	div.u32 	%r73, %r72, %r71;
	cvt.rn.f64.u32 	%fd78, %r73;
	mul.f64 	%fd175, %fd175, %fd78;
	bra.uni 	$L__BB0_13;
$L__BB0_11:
	setp.gt.s32 	%p37, %r125, %r46;
	@%p37 bra 	$L__BB0_53;
	add.s32 	%r120, %r46, 1;
	cvt.rn.f64.s32 	%fd140, %r120;
	fma.rn.f64 	%fd141, %fd140, 0d4000000000000000, 0d3FF0000000000000;
	fma.rn.f64 	%fd142, %fd140, 0d4000000000000000, 0dC008000000000000;
	div.rn.f64 	%fd143, %fd141, %fd142;
	cvt.rn.f64.s32 	%fd4, %r46;
	mul.f64 	%fd144, %fd4, %fd4;
	mul.lo.s32 	%r121, %r127, %r127;
	cvt.rn.f64.u32 	%fd5, %r121;
	sub.f64 	%fd6, %fd144, %fd5;
	mul.f64 	%fd145, %fd143, %fd6;
	mul.f64 	%fd146, %fd140, %fd140;
	sub.f64 	%fd147, %fd146, %fd5;
	div.rn.f64 	%fd148, %fd145, %fd147;
	sqrt.rn.f64 	%fd7, %fd148;
	mul.f64 	%fd149, %fd140, 0d4010000000000000;
	fma.rn.f64 	%fd150, %fd149, %fd140, 0dBFF0000000000000;
	div.rn.f64 	%fd151, %fd150, %fd147;
	sqrt.rn.f64 	%fd152, %fd151;
	mul.f64 	%fd8, %fd58, %fd152;
	sub.s32 	%r122, %r125, %r46;
	add.s32 	%r139, %r122, 1;
	bra.uni 	$L__BB0_50;
$L__BB0_13:
	setp.gt.s32 	%p8, %r127, 0;
	and.b32  	%r74, %r127, 1;
	setp.eq.b32 	%p9, %r74, 1;
	selp.f64 	%fd80, 0dBFF0000000000000, 0d3FF0000000000000, %p8;
	selp.f64 	%fd15, %fd80, 0d3FF0000000000000, %p9;
	sqrt.rn.f64 	%fd16, %fd175;
	setp.gt.s32 	%p10, %r125, 0;
	mov.f64 	%fd180, 0d3FF0000000000000;
	@%p10 bra 	$L__BB0_14;
	bra.uni 	$L__BB0_20;
$L__BB0_14:
	and.b32  	%r21, %r125, 3;
	add.s32 	%r75, %r3, %r123;
	setp.lt.u32 	%p11, %r75, 3;
	mov.f64 	%fd180, 0d3FF0000000000000;
	@%p11 bra 	$L__BB0_17;
	and.b32  	%r22, %r125, 2147483644;
	mov.b32 	%r132, 0;
	mov.f64 	%fd180, 0d3FF0000000000000;
$L__BB0_16:
	mul.f64 	%fd84, %fd1, %fd180;
	mul.f64 	%fd85, %fd1, %fd84;
	mul.f64 	%fd86, %fd1, %fd85;
	mul.f64 	%fd180, %fd1, %fd86;
	add.s32 	%r132, %r132, 4;
	setp.ne.s32 	%p12, %r132, %r22;
	@%p12 bra 	$L__BB0_16;
$L__BB0_17:
	setp.eq.s32 	%p13, %r21, 0;
	@%p13 bra 	$L__BB0_20;
	mul.f64 	%fd180, %fd1, %fd180;
	setp.eq.s32 	%p14, %r21, 1;
	@%p14 bra 	$L__BB0_20;
	mul.f64 	%fd87, %fd1, %fd180;
	setp.eq.s32 	%p15, %r21, 2;
	mul.f64 	%fd88, %fd1, %fd87;
	selp.f64 	%fd180, %fd87, %fd88, %p15;
$L__BB0_20:
	sqrt.rn.f64 	%fd89, %fd180;
	mul.f64 	%fd90, %fd16, %fd15;
	mul.f64 	%fd172, %fd90, %fd89;
	setp.gt.s32 	%p16, %r7, -1;
	@%p16 bra 	$L__BB0_28;
	setp.lt.s32 	%p17, %r127, 1;
	mov.f64 	%fd183, 0d3FF0000000000000;
	@%p17 bra 	$L__BB0_27;
	shl.b32 	%r78, %r127, 1;
	max.s32 	%r79, %r78, 2;
	add.s32 	%r25, %r79, -1;
	setp.lt.s32 	%p18, %r78, 5;
	mov.f64 	%fd182, 0d3FF0000000000000;
	mov.b32 	%r134, 2;
	@%p18 bra 	$L__BB0_25;
	and.b32  	%r26, %r25, -4;
	mov.f64 	%fd182, 0d3FF0000000000000;
	mov.b32 	%r134, 2;
$L__BB0_24:
	cvt.rn.f64.u32 	%fd94, %r134;
	mul.f64 	%fd95, %fd182, %fd94;
	add.s32 	%r81, %r134, 1;
	cvt.rn.f64.u32 	%fd96, %r81;
	mul.f64 	%fd97, %fd95, %fd96;
	add.s32 	%r82, %r134, 2;
	cvt.rn.f64.u32 	%fd98, %r82;
	mul.f64 	%fd99, %fd97, %fd98;
	add.s32 	%r83, %r134, 3;
	cvt.rn.f64.u32 	%fd100, %r83;
	mul.f64 	%fd182, %fd99, %fd100;
	add.s32 	%r134, %r134, 4;
	setp.ne.s32 	%p19, %r82, %r26;
	@%p19 bra 	$L__BB0_24;
$L__BB0_25:
	cvt.rn.f64.u32 	%fd101, %r134;
	mul.f64 	%fd183, %fd182, %fd101;
	and.b32  	%r84, %r25, 3;
	setp.eq.s32 	%p20, %r84, 1;
	@%p20 bra 	$L__BB0_27;
	add.s32 	%r85, %r134, 1;
	cvt.rn.f64.u32 	%fd102, %r85;
	mul.f64 	%fd103, %fd183, %fd102;
	add.s32 	%r86, %r134, 2;
	cvt.rn.f64.u32 	%fd104, %r86;
	mul.f64 	%fd183, %fd103, %fd104;
$L__BB0_27:
	div.rn.f64 	%fd105, %fd15, %fd183;
	mul.f64 	%fd172, %fd172, %fd105;
$L__BB0_28:
	setp.eq.s32 	%p21, %r125, %r46;
	mov.f64 	%fd195, %fd172;
	@%p21 bra 	$L__BB0_53;
	setp.lt.s32 	%p22, %r127, 0;
	mov.f32 	%f7, 0f3F800000;
	@%p22 bra 	$L__BB0_39;
	add.s32 	%r30, %r127, 1;
	and.b32  	%r31, %r30, 3;
	setp.lt.u32 	%p23, %r127, 3;
	mov.f64 	%fd187, 0d3FF0000000000000;
	mov.b32 	%r135, 2;
	@%p23 bra 	$L__BB0_34;
	and.b32  	%r32, %r30, -4;
	mov.f64 	%fd187, 0d3FF0000000000000;
	mov.b32 	%r136, 1;
$L__BB0_32:
	shl.b32 	%r89, %r136, 1;
	or.b32  	%r90, %r89, 1;
	div.u32 	%r91, %r90, %r89;
	cvt.rn.f64.u32 	%fd109, %r91;
	mul.f64 	%fd110, %fd187, %fd109;
	add.s32 	%r92, %r89, 2;
	add.s32 	%r93, %r89, 3;
	div.u32 	%r94, %r93, %r92;
	cvt.rn.f64.u32 	%fd111, %r94;
	mul.f64 	%fd112, %fd110, %fd111;
	add.s32 	%r95, %r89, 4;
	add.s32 	%r96, %r89, 5;
	div.u32 	%r97, %r96, %r95;
	cvt.rn.f64.u32 	%fd113, %r97;
	mul.f64 	%fd114, %fd112, %fd113;
	add.s32 	%r98, %r89, 6;
	add.s32 	%r99, %r89, 7;
	div.u32 	%r100, %r99, %r98;
	cvt.rn.f64.u32 	%fd115, %r100;
	mul.f64 	%fd187, %fd114, %fd115;
	sub.s32 	%r136, %r95, %r136;
	add.s32 	%r101, %r136, -1;
	setp.eq.s32 	%p24, %r101, %r32;
	@%p24 bra 	$L__BB0_33;
	bra.uni 	$L__BB0_32;
$L__BB0_33:
	shl.b32 	%r135, %r136, 1;
$L__BB0_34:
	setp.eq.s32 	%p25, %r31, 0;
	@%p25 bra 	$L__BB0_38;
	add.s32 	%r102, %r135, 1;
	div.u32 	%r103, %r102, %r135;
	cvt.rn.f64.u32 	%fd116, %r103;
	mul.f64 	%fd187, %fd187, %fd116;
	setp.eq.s32 	%p26, %r31, 1;
	@%p26 bra 	$L__BB0_38;
	add.s32 	%r104, %r135, 2;
	add.s32 	%r105, %r135, 3;
	div.u32 	%r106, %r105, %r104;
	cvt.rn.f64.u32 	%fd117, %r106;
	mul.f64 	%fd187, %fd187, %fd117;
	setp.eq.s32 	%p27, %r31, 2;
	@%p27 bra 	$L__BB0_38;
	add.s32 	%r107, %r135, 4;
	add.s32 	%r108, %r135, 5;
	div.u32 	%r109, %r108, %r107;
	cvt.rn.f64.u32 	%fd118, %r109;
	mul.f64 	%fd187, %fd187, %fd118;
$L__BB0_38:
	cvt.rn.f32.f64 	%f7, %fd187;
$L__BB0_39:
	setp.lt.s32 	%p28, %r7, 0;
	setp.gt.s32 	%p29, %r125, 0;
	and.b32  	%r110, %r125, 1;
	setp.eq.b32 	%p30, %r110, 1;
	selp.f64 	%fd119, 0dBFF0000000000000, 0d3FF0000000000000, %p29;
	selp.f64 	%fd41, %fd119, 0d3FF0000000000000, %p30;
	sqrt.rn.f32 	%f4, %f7;
	cvt.f64.f32 	%fd120, %f4;
	mul.f64 	%fd121, %fd41, %fd120;
	mul.f64 	%fd122, %fd58, %fd121;
	cvt.rn.f32.f64 	%f5, %fd180;
	sqrt.rn.f32 	%f6, %f5;
	cvt.f64.f32 	%fd123, %f6;
	mul.f64 	%fd195, %fd122, %fd123;
	@%p28 bra 	$L__BB0_40;
	bra.uni 	$L__BB0_47;
$L__BB0_40:
	setp.lt.s32 	%p31, %r125, 1;
	mov.f64 	%fd191, 0d3FF0000000000000;
	@%p31 bra 	$L__BB0_46;
	setp.lt.s32 	%p32, %r124, 5;
	mov.f64 	%fd190, 0d3FF0000000000000;
	mov.b32 	%r138, 2;
	@%p32 bra 	$L__BB0_44;
	and.b32  	%r37, %r8, -4;
	mov.f64 	%fd190, 0d3FF0000000000000;
	mov.b32 	%r138, 2;
$L__BB0_43:
	cvt.rn.f64.u32 	%fd127, %r138;
	mul.f64 	%fd128, %fd190, %fd127;
	add.s32 	%r113, %r138, 1;
	cvt.rn.f64.u32 	%fd129, %r113;
	mul.f64 	%fd130, %fd128, %fd129;
	add.s32 	%r114, %r138, 2;
	cvt.rn.f64.u32 	%fd131, %r114;
	mul.f64 	%fd132, %fd130, %fd131;
	add.s32 	%r115, %r138, 3;
	cvt.rn.f64.u32 	%fd133, %r115;
	mul.f64 	%fd190, %fd132, %fd133;
	add.s32 	%r138, %r138, 4;
	setp.ne.s32 	%p33, %r114, %r37;
	@%p33 bra 	$L__BB0_43;
$L__BB0_44:
	cvt.rn.f64.u32 	%fd134, %r138;
	mul.f64 	%fd191, %fd190, %fd134;
	and.b32  	%r116, %r8, 3;
	setp.eq.s32 	%p34, %r116, 1;
	@%p34 bra 	$L__BB0_46;
	add.s32 	%r117, %r138, 1;
	cvt.rn.f64.u32 	%fd135, %r117;
	mul.f64 	%fd136, %fd191, %fd135;
	add.s32 	%r118, %r138, 2;
	cvt.rn.f64.u32 	%fd137, %r118;
	mul.f64 	%fd191, %fd136, %fd137;
$L__BB0_46:
	div.rn.f64 	%fd138, %fd41, %fd191;
	mul.f64 	%fd195, %fd195, %fd138;
$L__BB0_47:
	setp.eq.s32 	%p35, %r125, %r1;
	@%p35 bra 	$L__BB0_53;
	add.s32 	%r125, %r125, 1;
	abs.s32 	%r119, %r127;
	setp.eq.s32 	%p36, %r125, %r119;
	add.s32 	%r124, %r124, 2;
	add.s32 	%r123, %r123, 1;
	mov.u32 	%r7, %r127;
	@%p36 bra 	$L__BB0_2;
	bra.uni 	$L__BB0_11;
$L__BB0_49:
	mul.f64 	%fd153, %fd8, %fd195;
	mul.f64 	%fd154, %fd7, %fd172;
	sub.f64 	%fd196, %fd153, %fd154;
	add.s32 	%r139, %r139, 1;
	mov.f64 	%fd172, %fd195;
	mov.f64 	%fd195, %fd196;
$L__BB0_50:
	setp.eq.s32 	%p38, %r139, 1;
	@%p38 bra 	$L__BB0_53;
	setp.ne.s32 	%p39, %r139, 0;
	@%p39 bra 	$L__BB0_49;
	fma.rn.f64 	%fd155, %fd4, 0d4000000000000000, 0d3FF0000000000000;
	fma.rn.f64 	%fd156, %fd4, 0d4000000000000000, 0dC008000000000000;
	div.rn.f64 	%fd157, %fd155, %fd156;
	add.f64 	%fd158, %fd4, 0dBFF0000000000000;
	mul.f64 	%fd159, %fd158, %fd158;
	sub.f64 	%fd160, %fd159, %fd5;
	mul.f64 	%fd161, %fd157, %fd160;
	div.rn.f64 	%fd162, %fd161, %fd6;
	sqrt.rn.f64 	%fd163, %fd162;
	mul.f64 	%fd164, %fd4, 0d4010000000000000;
	fma.rn.f64 	%fd165, %fd164, %fd4, 0dBFF0000000000000;
	div.rn.f64 	%fd166, %fd165, %fd6;
	sqrt.rn.f64 	%fd167, %fd166;
	mul.f64 	%fd168, %fd58, %fd167;
	mul.f64 	%fd169, %fd168, %fd195;
	mul.f64 	%fd170, %fd163, %fd172;
	sub.f64 	%fd195, %fd169, %fd170;
$L__BB0_53:
	st.param.f64 	[func_retval0], %fd195;
	ret;

}
	// .globl	_Z12compute_ALPsiiiPdS_
.visible .entry _Z12compute_ALPsiiiPdS_(
	.param .u32 _Z12compute_ALPsiiiPdS__param_0,
	.param .u32 _Z12compute_ALPsiiiPdS__param_1,
	.param .u32 _Z12compute_ALPsiiiPdS__param_2,
	.param .u64 .ptr .align 1 _Z12compute_ALPsiiiPdS__param_3,
	.param .u64 .ptr .align 1 _Z12compute_ALPsiiiPdS__param_4
)
{
	.reg .pred 	%p<2>;
	.reg .b32 	%r<9>;
	.reg .b64 	%rd<9>;
	.reg .b64 	%fd<4>;

	ld.param.u32 	%r3, [_Z12compute_ALPsiiiPdS__param_0];
	ld.param.u32 	%r4, [_Z12compute_ALPsiiiPdS__param_1];
	ld.param.u32 	%r5, [_Z12compute_ALPsiiiPdS__param_2];
	ld.param.u64 	%rd1, [_Z12compute_ALPsiiiPdS__param_3];
	ld.param.u64 	%rd2, [_Z12compute_ALPsiiiPdS__param_4];
	mov.u32 	%r6, %ctaid.x;
	mov.u32 	%r7, %ntid.x;
	mov.u32 	%r1, %tid.x;
	mad.lo.s32 	%r2, %r6, %r7, %r1;
	setp.gt.s32 	%p1, %r2, %r5;
	@%p1 bra 	$L__BB1_2;
	cvta.to.global.u64 	%rd3, %rd1;
	cvta.to.global.u64 	%rd4, %rd2;
	mul.wide.u32 	%rd5, %r1, 8;
	add.s64 	%rd6, %rd3, %rd5;
	ld.global.f64 	%fd1, [%rd6];
	abs.s32 	%r8, %r4;
	{ // callseq 0, 0
	.param .b32 param0;
	st.param.b32 	[param0], %r3;
	.param .b32 param1;
	st.param.b32 	[param1], %r4;
	.param .b64 param2;
	st.param.f64 	[param2], %fd1;
	.param .b32 param3;
	st.param.b32 	[param3], %r8;
	.param .b64 param4;
	st.param.f64 	[param4], 0d0000000000000000;
	.param .b64 param5;
	st.param.f64 	[param5], 0d0000000000000000;
	.param .b64 retval0;
	call.uni (retval0), 
	_Z14legendreuploopiididd, 
	(
	param0, 
	param1, 
	param2, 
	param3, 
	param4, 
	param5
	);
	ld.param.f64 	%fd2, [retval0];
	} // callseq 0
	mul.wide.s32 	%rd7, %r2, 8;
	add.s64 	%rd8, %rd4, %rd7;
	st.global.f64 	[%rd8], %fd2;
$L__BB1_2:
	ret;

}
	// .globl	_Z20kernel_lambda_lmt_tliiiPdS_
.visible .entry _Z20kernel_lambda_lmt_tliiiPdS_(
	.param .u32 _Z20kernel_lambda_lmt_tliiiPdS__param_0,
	.param .u32 _Z20kernel_lambda_lmt_tliiiPdS__param_1,
	.param .u32 _Z20kernel_lambda_lmt_tliiiPdS__param_2,
	.param .u64 .ptr .align 1 _Z20kernel_lambda_lmt_tliiiPdS__param_3,
	.param .u64 .ptr .align 1 _Z20kernel_lambda_lmt_tliiiPdS__param_4
)
{
	.reg .pred 	%p<49>;
	.reg .b16 	%rs<5>;
	.reg .b32 	%r<208>;
	.reg .b32 	%f<8>;
	.reg .b64 	%rd<74>;
	.reg .b64 	%fd<227>;

	ld.param.u32 	%r99, [_Z20kernel_lambda_lmt_tliiiPdS__param_0];
	ld.param.u32 	%r100, [_Z20kernel_lambda_lmt_tliiiPdS__param_1];
	ld.param.u32 	%r101, [_Z20kernel_lambda_lmt_tliiiPdS__param_2];
	ld.param.u64 	%rd31, [_Z20kernel_lambda_lmt_tliiiPdS__param_3];
	ld.param.u64 	%rd32, [_Z20kernel_lambda_lmt_tliiiPdS__param_4];
	cvta.to.global.u64 	%rd1, %rd32;
	mov.u32 	%r102, %ctaid.x;
	mov.u32 	%r103, %ntid.x;
	mov.u32 	%r104, %tid.x;
	mad.lo.s32 	%r1, %r102, %r103, %r104;
	abs.s32 	%r2, %r100;
	sub.s32 	%r105, %r99, %r2;
	mad.lo.s32 	%r106, %r101, %r105, %r101;
	setp.gt.s32 	%p1, %r1, %r106;
	@%p1 bra 	$L__BB2_70;
	cvta.to.global.u64 	%rd33, %rd31;
	cvt.s64.s32 	%rd2, %r1;
	mul.wide.s32 	%rd34, %r1, 8;
	add.s64 	%rd35, %rd33, %rd34;
	ld.global.f64 	%fd1, [%rd35];
	abs.f64 	%fd2, %fd1;
	setp.neu.f64 	%p2, %fd2, 0d7FF0000000000000;
	@%p2 bra 	$L__BB2_3;
	mov.f64 	%fd64, 0d0000000000000000;
	mul.rn.f64 	%fd197, %fd1, %fd64;
	mov.b32 	%r176, 1;
	bra.uni 	$L__BB2_6;
$L__BB2_3:
	mul.f64 	%fd59, %fd1, 0d3FE45F306DC9C883;
	cvt.rni.s32.f64 	%r175, %fd59;
	cvt.rn.f64.s32 	%fd60, %r175;
	fma.rn.f64 	%fd61, %fd60, 0dBFF921FB54442D18, %fd1;
	fma.rn.f64 	%fd62, %fd60, 0dBC91A62633145C00, %fd61;
	fma.rn.f64 	%fd197, %fd60, 0dB97B839A252049C0, %fd62;
	setp.ltu.f64 	%p3, %fd2, 0d41E0000000000000;
	@%p3 bra 	$L__BB2_5;
	{ // callseq 1, 0
	.param .b64 param0;
	st.param.f64 	[param0], %fd1;
	.param .align 16 .b8 retval0[16];
	call.uni (retval0), 
	__internal_trig_reduction_slowpathd, 
	(
	param0
	);
	ld.param.f64 	%fd197, [retval0];
	ld.param.b32 	%r175, [retval0+8];
	} // callseq 1
$L__BB2_5:
	add.s32 	%r176, %r175, 1;
$L__BB2_6:
	shl.b32 	%r109, %r176, 6;
	cvt.u64.u32 	%rd36, %r109;
	and.b64  	%rd37, %rd36, 64;
	mov.u64 	%rd38, __cudart_sin_cos_coeffs;
	add.s64 	%rd39, %rd38, %rd37;
	mul.rn.f64 	%fd66, %fd197, %fd197;
	and.b32  	%r110, %r176, 1;
	setp.eq.b32 	%p4, %r110, 1;
	selp.f64 	%fd67, 0dBDA8FF8320FD8164, 0d3DE5DB65F9785EBA, %p4;
	ld.global.nc.v2.f64 	{%fd68, %fd69}, [%rd39];
	fma.rn.f64 	%fd70, %fd67, %fd66, %fd68;
	fma.rn.f64 	%fd71, %fd70, %fd66, %fd69;
	ld.global.nc.v2.f64 	{%fd72, %fd73}, [%rd39+16];
	fma.rn.f64 	%fd74, %fd71, %fd66, %fd72;
	fma.rn.f64 	%fd75, %fd74, %fd66, %fd73;
	ld.global.nc.v2.f64 	{%fd76, %fd77}, [%rd39+32];
	fma.rn.f64 	%fd78, %fd75, %fd66, %fd76;
	fma.rn.f64 	%fd79, %fd78, %fd66, %fd77;
	fma.rn.f64 	%fd80, %fd79, %fd197, %fd197;
	fma.rn.f64 	%fd81, %fd79, %fd66, 0d3FF0000000000000;
	selp.f64 	%fd82, %fd81, %fd80, %p4;
	and.b32  	%r111, %r176, 2;
	setp.eq.s32 	%p5, %r111, 0;
	mov.f64 	%fd83, 0d0000000000000000;
	sub.f64 	%fd84, %fd83, %fd82;
	selp.f64 	%fd8, %fd82, %fd84, %p5;
	cvt.rn.f64.s32 	%fd85, %r100;
	abs.f64 	%fd86, %fd85;
	cvt.rzi.s32.f64 	%r8, %fd86;
	sub.s32 	%r112, %r99, %r8;
	add.s32 	%r113, %r112, 1;
	mul.wide.s32 	%rd40, %r113, 8;
	{ // callseq 2, 0
	.param .b64 param0;
	st.param.b64 	[param0], %rd40;
	.param .b64 retval0;
	call.uni (retval0), 
	malloc, 
	(
	param0
	);
	ld.param.b64 	%rd41, [retval0];
	} // callseq 2
	setp.lt.s32 	%p6, %r8, 1;
	mov.f64 	%fd201, 0d3FF0000000000000;
	@%p6 bra 	$L__BB2_14;
	and.b32  	%r9, %r8, 3;
	setp.lt.u32 	%p7, %r8, 4;
	mov.f64 	%fd201, 0d3FF0000000000000;
	mov.b32 	%r177, 1;
	@%p7 bra 	$L__BB2_11;
	and.b32  	%r117, %r8, 2147483644;
	neg.s32 	%r181, %r117;
	mov.f64 	%fd201, 0d3FF0000000000000;
	mov.b32 	%r182, 0;
	mov.b32 	%r180, 4;
$L__BB2_9:
	add.s32 	%r118, %r180, -2;
	add.s32 	%r119, %r180, -1;
	div.u32 	%r120, %r119, %r118;
	cvt.rn.f64.u32 	%fd90, %r120;
	mul.f64 	%fd91, %fd201, %fd90;
	add.s32 	%r121, %r180, 5;
	add.s32 	%r122, %r180, 1;
	div.u32 	%r123, %r122, %r180;
	cvt.rn.f64.u32 	%fd92, %r123;
	mul.f64 	%fd93, %fd91, %fd92;
	add.s32 	%r124, %r180, 2;
	add.s32 	%r125, %r180, 3;
	div.u32 	%r126, %r125, %r124;
	cvt.rn.f64.u32 	%fd94, %r126;
	mul.f64 	%fd95, %fd93, %fd94;
	add.s32 	%r127, %r180, 4;
	div.u32 	%r128, %r121, %r127;
	cvt.rn.f64.u32 	%fd96, %r128;
	mul.f64 	%fd201, %fd95, %fd96;
	add.s32 	%r182, %r182, 4;
	add.s32 	%r181, %r181, 4;
	add.s32 	%r180, %r180, 8;
	setp.eq.s32 	%p8, %r181, 0;
	@%p8 bra 	$L__BB2_10;
	bra.uni 	$L__BB2_9;
$L__BB2_10:
	add.s32 	%r177, %r182, 1;
$L__BB2_11:
	setp.eq.s32 	%p9, %r9, 0;
	@%p9 bra 	$L__BB2_14;
	shl.b32 	%r129, %r177, 1;
	or.b32  	%r179, %r129, 1;
	neg.s32 	%r178, %r9;
$L__BB2_13:
	.pragma "nounroll";
	add.s32 	%r130, %r179, -1;
	div.u32 	%r131, %r179, %r130;
	cvt.rn.f64.u32 	%fd97, %r131;
	mul.f64 	%fd201, %fd201, %fd97;
	add.s32 	%r179, %r179, 2;
	add.s32 	%r178, %r178, 1;
	setp.ne.s32 	%p10, %r178, 0;
	@%p10 bra 	$L__BB2_13;
$L__BB2_14:
	setp.lt.s32 	%p11, %r8, 1;
	mov.f64 	%fd204, 0d3FF0000000000000;
	@%p11 bra 	$L__BB2_18;
	and.b32  	%r19, %r8, 3;
	setp.eq.s32 	%p12, %r19, 0;
	@%p12 bra 	$L__BB2_18;
	neg.s32 	%r183, %r19;
	mov.f64 	%fd204, 0d3FF0000000000000;
$L__BB2_17:
	.pragma "nounroll";
	neg.f64 	%fd204, %fd204;
	add.s32 	%r183, %r183, 1;
	setp.ne.s32 	%p13, %r183, 0;
	@%p13 bra 	$L__BB2_17;
$L__BB2_18:
	setp.lt.s32 	%p14, %r8, 1;
	sqrt.rn.f64 	%fd19, %fd201;
	mul.f64 	%fd102, %fd8, %fd8;
	mov.f64 	%fd209, 0d3FF0000000000000;
	sub.f64 	%fd20, %fd209, %fd102;
	@%p14 bra 	$L__BB2_25;
	and.b32  	%r29, %r8, 3;
	setp.lt.u32 	%p15, %r8, 4;
	mov.f64 	%fd209, 0d3FF0000000000000;
	@%p15 bra 	$L__BB2_22;
	and.b32  	%r132, %r8, 2147483644;
	neg.s32 	%r184, %r132;
	mov.f64 	%fd209, 0d3FF0000000000000;
$L__BB2_21:
	mul.f64 	%fd106, %fd20, %fd209;
	mul.f64 	%fd107, %fd20, %fd106;
	mul.f64 	%fd108, %fd20, %fd107;
	mul.f64 	%fd209, %fd20, %fd108;
	add.s32 	%r184, %r184, 4;
	setp.ne.s32 	%p16, %r184, 0;
	@%p16 bra 	$L__BB2_21;
$L__BB2_22:
	setp.eq.s32 	%p17, %r29, 0;
	@%p17 bra 	$L__BB2_25;
	neg.s32 	%r185, %r29;
$L__BB2_24:
	.pragma "nounroll";
	mul.f64 	%fd209, %fd20, %fd209;
	add.s32 	%r185, %r185, 1;
	setp.ne.s32 	%p18, %r185, 0;
	@%p18 bra 	$L__BB2_24;
$L__BB2_25:
	sqrt.rn.f64 	%fd109, %fd209;
	mul.f64 	%fd110, %fd19, %fd204;
	mul.f64 	%fd214, %fd110, %fd109;
	setp.gt.s32 	%p19, %r100, -1;
	@%p19 bra 	$L__BB2_34;
	setp.lt.s32 	%p20, %r8, 1;
	mov.f64 	%fd213, 0d3FF0000000000000;
	@%p20 bra 	$L__BB2_33;
	shl.b32 	%r134, %r8, 1;
	max.s32 	%r36, %r134, 2;
	setp.lt.s32 	%p21, %r134, 5;
	mov.f64 	%fd213, 0d3FF0000000000000;
	mov.b32 	%r189, 2;
	@%p21 bra 	$L__BB2_31;
	add.s32 	%r136, %r36, -1;
	and.b32  	%r37, %r136, -4;
	mov.f64 	%fd213, 0d3FF0000000000000;
	mov.b32 	%r186, 0;
$L__BB2_29:
	add.s32 	%r137, %r186, 2;
	cvt.rn.f64.u32 	%fd114, %r137;
	mul.f64 	%fd115, %fd213, %fd114;
	add.s32 	%r138, %r186, 3;
	cvt.rn.f64.u32 	%fd116, %r138;
	mul.f64 	%fd117, %fd115, %fd116;
	add.s32 	%r39, %r186, 4;
	cvt.rn.f64.u32 	%fd118, %r39;
	mul.f64 	%fd119, %fd117, %fd118;
	add.s32 	%r139, %r186, 5;
	cvt.rn.f64.u32 	%fd120, %r139;
	mul.f64 	%fd213, %fd119, %fd120;
	setp.ne.s32 	%p22, %r39, %r37;
	mov.u32 	%r186, %r39;
	@%p22 bra 	$L__BB2_29;
	add.s32 	%r189, %r39, 2;
$L__BB2_31:
	cvt.u16.u32 	%rs1, %r36;
	add.s16 	%rs2, %rs1, 2;
	cvt.u32.u16 	%r140, %rs2;
	and.b32  	%r141, %r140, 3;
	neg.s32 	%r188, %r141;
$L__BB2_32:
	.pragma "nounroll";
	cvt.rn.f64.u32 	%fd121, %r189;
	mul.f64 	%fd213, %fd213, %fd121;
	add.s32 	%r189, %r189, 1;
	add.s32 	%r188, %r188, 1;
	setp.ne.s32 	%p23, %r188, 1;
	@%p23 bra 	$L__BB2_32;
$L__BB2_33:
	div.rn.f64 	%fd122, %fd204, %fd213;
	mul.f64 	%fd214, %fd214, %fd122;
$L__BB2_34:
	st.f64 	[%rd41], %fd214;
	setp.eq.s32 	%p24, %r100, %r99;
	@%p24 bra 	$L__BB2_64;
	setp.lt.s32 	%p25, %r8, 0;
	mov.f32 	%f7, 0f3F800000;
	@%p25 bra 	$L__BB2_44;
	add.s32 	%r47, %r8, 1;
	and.b32  	%r48, %r47, 3;
	setp.lt.u32 	%p26, %r8, 3;
	mov.f64 	%fd219, 0d3FF0000000000000;
	mov.b32 	%r193, 1;
	@%p26 bra 	$L__BB2_40;
	and.b32  	%r145, %r47, -4;
	neg.s32 	%r191, %r145;
	mov.f64 	%fd219, 0d3FF0000000000000;
	mov.b32 	%r192, 0;
	mov.b32 	%r190, 4;
$L__BB2_38:
	add.s32 	%r146, %r190, -2;
	add.s32 	%r147, %r190, -1;
	div.u32 	%r148, %r147, %r146;
	cvt.rn.f64.u32 	%fd126, %r148;
	mul.f64 	%fd127, %fd219, %fd126;
	add.s32 	%r149, %r190, 5;
	add.s32 	%r150, %r190, 1;
	div.u32 	%r151, %r150, %r190;
	cvt.rn.f64.u32 	%fd128, %r151;
	mul.f64 	%fd129, %fd127, %fd128;
	add.s32 	%r152, %r190, 2;
	add.s32 	%r153, %r190, 3;
	div.u32 	%r154, %r153, %r152;
	cvt.rn.f64.u32 	%fd130, %r154;
	mul.f64 	%fd131, %fd129, %fd130;
	add.s32 	%r155, %r190, 4;
	div.u32 	%r156, %r149, %r155;
	cvt.rn.f64.u32 	%fd132, %r156;
	mul.f64 	%fd219, %fd131, %fd132;
	add.s32 	%r192, %r192, 4;
	add.s32 	%r191, %r191, 4;
	add.s32 	%r190, %r190, 8;
	setp.ne.s32 	%p27, %r191, 0;
	@%p27 bra 	$L__BB2_38;
	add.s32 	%r193, %r192, 1;
$L__BB2_40:
	setp.eq.s32 	%p28, %r48, 0;
	@%p28 bra 	$L__BB2_43;
	shl.b32 	%r157, %r193, 1;
	or.b32  	%r195, %r157, 1;
	neg.s32 	%r194, %r48;
$L__BB2_42:
	.pragma "nounroll";
	add.s32 	%r158, %r195, -1;
	div.u32 	%r159, %r195, %r158;
	cvt.rn.f64.u32 	%fd133, %r159;
	mul.f64 	%fd219, %fd219, %fd133;
	add.s32 	%r195, %r195, 2;
	add.s32 	%r194, %r194, 1;
	setp.ne.s32 	%p29, %r194, 0;
	@%p29 bra 	$L__BB2_42;
$L__BB2_43:
	cvt.rn.f32.f64 	%f7, %fd219;
$L__BB2_44:
	cvt.rn.f64.s32 	%fd44, %r99;
	abs.f64 	%fd135, %fd44;
	cvt.rzi.s32.f64 	%r64, %fd135;
	setp.lt.s32 	%p30, %r64, 1;
	mov.f64 	%fd221, 0d3FF0000000000000;
	@%p30 bra 	$L__BB2_48;
	and.b32  	%r65, %r64, 3;
	setp.eq.s32 	%p31, %r65, 0;
	@%p31 bra 	$L__BB2_48;
	neg.s32 	%r196, %r65;
	mov.f64 	%fd221, 0d3FF0000000000000;
$L__BB2_47:
	.pragma "nounroll";
	neg.f64 	%fd221, %fd221;
	add.s32 	%r196, %r196, 1;
	setp.ne.s32 	%p32, %r196, 0;
	@%p32 bra 	$L__BB2_47;
$L__BB2_48:
	setp.gt.s32 	%p33, %r100, -1;
	sqrt.rn.f32 	%f4, %f7;
	cvt.f64.f32 	%fd138, %f4;
	mul.f64 	%fd139, %fd221, %fd138;
	mul.f64 	%fd140, %fd8, %fd139;
	cvt.rn.f32.f64 	%f5, %fd209;
	sqrt.rn.f32 	%f6, %f5;
	cvt.f64.f32 	%fd141, %f6;
	mul.f64 	%fd226, %fd140, %fd141;
	@%p33 bra 	$L__BB2_57;
	setp.lt.s32 	%p34, %r8, 1;
	mov.f64 	%fd225, 0d3FF0000000000000;
	@%p34 bra 	$L__BB2_56;
	shl.b32 	%r161, %r8, 1;
	max.s32 	%r69, %r161, 2;
	setp.lt.s32 	%p35, %r161, 5;
	mov.f64 	%fd225, 0d3FF0000000000000;
	mov.b32 	%r200, 2;
	@%p35 bra 	$L__BB2_54;
	add.s32 	%r163, %r69, -1;
	and.b32  	%r70, %r163, -4;
	mov.f64 	%fd225, 0d3FF0000000000000;
	mov.b32 	%r197, 0;
$L__BB2_52:
	add.s32 	%r164, %r197, 2;
	cvt.rn.f64.u32 	%fd145, %r164;
	mul.f64 	%fd146, %fd225, %fd145;
	add.s32 	%r165, %r197, 3;
	cvt.rn.f64.u32 	%fd147, %r165;
	mul.f64 	%fd148, %fd146, %fd147;
	add.s32 	%r72, %r197, 4;
	cvt.rn.f64.u32 	%fd149, %r72;
	mul.f64 	%fd150, %fd148, %fd149;
	add.s32 	%r166, %r197, 5;
	cvt.rn.f64.u32 	%fd151, %r166;
	mul.f64 	%fd225, %fd150, %fd151;
	setp.ne.s32 	%p36, %r72, %r70;
	mov.u32 	%r197, %r72;
	@%p36 bra 	$L__BB2_52;
	add.s32 	%r200, %r72, 2;
$L__BB2_54:
	cvt.u16.u32 	%rs3, %r69;
	add.s16 	%rs4, %rs3, 2;
	cvt.u32.u16 	%r167, %rs4;
	and.b32  	%r168, %r167, 3;
	neg.s32 	%r199, %r168;
$L__BB2_55:
	.pragma "nounroll";
	cvt.rn.f64.u32 	%fd152, %r200;
	mul.f64 	%fd225, %fd225, %fd152;
	add.s32 	%r200, %r200, 1;
	add.s32 	%r199, %r199, 1;
	setp.ne.s32 	%p37, %r199, 1;
	@%p37 bra 	$L__BB2_55;
$L__BB2_56:
	div.rn.f64 	%fd153, %fd204, %fd225;
	mul.f64 	%fd226, %fd226, %fd153;
$L__BB2_57:
	st.f64 	[%rd41+8], %fd226;
	add.s32 	%r169, %r99, -1;
	setp.eq.s32 	%p38, %r100, %r169;
	setp.ge.s32 	%p39, %r8, %r99;
	or.pred  	%p40, %p38, %p39;
	@%p40 bra 	$L__BB2_64;
	fma.rn.f64 	%fd154, %fd44, 0d4000000000000000, 0d3FF0000000000000;
	fma.rn.f64 	%fd155, %fd44, 0d4000000000000000, 0dC008000000000000;
	div.rn.f64 	%fd156, %fd154, %fd155;
	add.f64 	%fd157, %fd44, 0dBFF0000000000000;
	mul.f64 	%fd158, %fd157, %fd157;
	mul.lo.s32 	%r170, %r100, %r100;
	cvt.rn.f64.u32 	%fd159, %r170;
	sub.f64 	%fd160, %fd158, %fd159;
	mul.f64 	%fd161, %fd156, %fd160;
	mul.f64 	%fd162, %fd44, %fd44;
	sub.f64 	%fd163, %fd162, %fd159;
	div.rn.f64 	%fd164, %fd161, %fd163;
	sqrt.rn.f64 	%fd57, %fd164;
	mul.f64 	%fd165, %fd44, 0d4010000000000000;
	fma.rn.f64 	%fd166, %fd165, %fd44, 0dBFF0000000000000;
	div.rn.f64 	%fd167, %fd166, %fd163;
	sqrt.rn.f64 	%fd168, %fd167;
	mul.f64 	%fd58, %fd168, %fd8;
	and.b32  	%r80, %r112, 3;
	setp.eq.s32 	%p41, %r80, 0;
	mov.u32 	%r204, %r8;
	@%p41 bra 	$L__BB2_61;
	mul.wide.s32 	%rd42, %r100, 8;
	sub.s64 	%rd43, %rd41, %rd42;
	add.s64 	%rd4, %rd43, 16;
	sub.s32 	%r202, %r8, %r100;
	neg.s32 	%r201, %r80;
	mov.u32 	%r204, %r8;
$L__BB2_60:
	.pragma "nounroll";
	mul.wide.s32 	%rd44, %r204, 8;
	add.s64 	%rd45, %rd4, %rd44;
	add.s32 	%r204, %r204, 1;
	mul.wide.s32 	%rd46, %r202, 8;
	add.s64 	%rd47, %rd41, %rd46;
	ld.f64 	%fd169, [%rd45+-8];
	mul.f64 	%fd170, %fd58, %fd169;
	ld.f64 	%fd171, [%rd47];
	mul.f64 	%fd172, %fd57, %fd171;
	sub.f64 	%fd173, %fd170, %fd172;
	st.f64 	[%rd45], %fd173;
	add.s32 	%r202, %r202, 1;
	add.s32 	%r201, %r201, 1;
	setp.ne.s32 	%p42, %r201, 0;
	@%p42 bra 	$L__BB2_60;
$L__BB2_61:
	sub.s32 	%r172, %r8, %r99;
	setp.gt.u32 	%p43, %r172, -4;
	@%p43 bra 	$L__BB2_64;
	sub.s32 	%r207, %r204, %r99;
	add.s32 	%r206, %r204, 1;
	sub.s32 	%r205, %r204, %r100;
	cvt.s64.s32 	%rd50, %r100;
$L__BB2_63:
	add.s32 	%r173, %r206, -1;
	add.s32 	%r174, %r205, 1;
	mul.wide.s32 	%rd48, %r174, 8;
	add.s64 	%rd49, %rd41, %rd48;
	ld.f64 	%fd174, [%rd49];
	mul.f64 	%fd175, %fd58, %fd174;
	ld.f64 	%fd176, [%rd49+-8];
	mul.f64 	%fd177, %fd57, %fd176;
	sub.f64 	%fd178, %fd175, %fd177;
	st.f64 	[%rd49+8], %fd178;
	mul.f64 	%fd179, %fd58, %fd178;
	mul.f64 	%fd180, %fd57, %fd174;
	sub.f64 	%fd181, %fd179, %fd180;
	st.f64 	[%rd49+16], %fd181;
	mul.f64 	%fd182, %fd58, %fd181;
	mul.f64 	%fd183, %fd57, %fd178;
	sub.f64 	%fd184, %fd182, %fd183;
	st.f64 	[%rd49+24], %fd184;
	cvt.s64.s32 	%rd51, %r173;
	sub.s64 	%rd52, %rd51, %rd50;
	shl.b64 	%rd53, %rd52, 3;
	add.s64 	%rd54, %rd41, %rd53;
	ld.f64 	%fd185, [%rd54+32];
	mul.f64 	%fd186, %fd58, %fd185;
	mul.f64 	%fd187, %fd57, %fd181;
	sub.f64 	%fd188, %fd186, %fd187;
	st.f64 	[%rd54+40], %fd188;
	add.s32 	%r207, %r207, 4;
	add.s32 	%r206, %r206, 4;
	add.s32 	%r205, %r205, 4;
	setp.ne.s32 	%p44, %r207, 0;
	@%p44 bra 	$L__BB2_63;
$L__BB2_64:
	cvt.s64.s32 	%rd5, %r101;
	cvt.s64.s32 	%rd56, %r99;
	cvt.s64.s32 	%rd57, %r2;
	sub.s64 	%rd58, %rd56, %rd57;
	add.s64 	%rd59, %rd58, 1;
	max.u64 	%rd6, %rd59, 1;
	and.b64  	%rd71, %rd6, 3;
	setp.lt.u64 	%p45, %rd59, 4;
	mov.b64 	%rd70, 0;
	@%p45 bra 	$L__BB2_67;
	and.b64  	%rd70, %rd6, -4;
	shl.b64 	%rd9, %rd5, 3;
	shl.b64 	%rd60, %rd2, 3;
	add.s64 	%rd68, %rd1, %rd60;
	shl.b64 	%rd11, %rd5, 5;
	shl.b64 	%rd12, %rd5, 4;
	mul.lo.s64 	%rd13, %rd5, 24;
	add.s64 	%rd67, %rd41, 16;
	mov.u64 	%rd69, %rd70;
$L__BB2_66:
	ld.f64 	%fd189, [%rd67+-16];
	st.global.f64 	[%rd68], %fd189;
	bar.sync 	0;
	ld.f64 	%fd190, [%rd67+-8];
	add.s64 	%rd61, %rd68, %rd9;
	st.global.f64 	[%rd61], %fd190;
	bar.sync 	0;
	ld.f64 	%fd191, [%rd67];
	add.s64 	%rd62, %rd68, %rd12;
	st.global.f64 	[%rd62], %fd191;
	bar.sync 	0;
	ld.f64 	%fd192, [%rd67+8];
	add.s64 	%rd63, %rd68, %rd13;
	st.global.f64 	[%rd63], %fd192;
	bar.sync 	0;
	add.s64 	%rd69, %rd69, -4;
	add.s64 	%rd68, %rd68, %rd11;
	add.s64 	%rd67, %rd67, 32;
	setp.ne.s64 	%p46, %rd69, 0;
	@%p46 bra 	$L__BB2_66;
$L__BB2_67:
	setp.eq.s64 	%p47, %rd71, 0;
	@%p47 bra 	$L__BB2_70;
	mad.lo.s64 	%rd64, %rd70, %rd5, %rd2;
	shl.b64 	%rd65, %rd64, 3;
	add.s64 	%rd73, %rd1, %rd65;
	shl.b64 	%rd23, %rd5, 3;
	shl.b64 	%rd66, %rd70, 3;
	add.s64 	%rd72, %rd41, %rd66;
$L__BB2_69:
	.pragma "nounroll";
	ld.f64 	%fd193, [%rd72];
	st.global.f64 	[%rd73], %fd193;
	bar.sync 	0;
	add.s64 	%rd73, %rd73, %rd23;
	add.s64 	%rd72, %rd72, 8;
	add.s64 	%rd71, %rd71, -1;
	setp.ne.s64 	%p48, %rd71, 0;
	@%p48 bra 	$L__BB2_69;
$L__BB2_70:
	ret;

}
.func  (.param .align 16 .b8 func_retval0[16]) __internal_trig_reduction_slowpathd(
	.param .b64 __internal_trig_reduction_slowpathd_param_0
)
{
	.local .align 8 .b8 	__local_depot3[40];
	.reg .b64 	%SP;
	.reg .b64 	%SPL;
	.reg .pred 	%p<10>;
	.reg .b32 	%r<47>;
	.reg .b64 	%rd<74>;
	.reg .b64 	%fd<5>;

	mov.u64 	%SPL, __local_depot3;
	ld.param.f64 	%fd4, [__internal_trig_reduction_slowpathd_param_0];
	add.u64 	%rd1, %SPL, 0;
	{
	.reg .b32 %temp; 
	mov.b64 	{%temp, %r1}, %fd4;
	}
	shr.u32 	%r2, %r1, 20;
	and.b32  	%r3, %r2, 2047;
	setp.eq.s32 	%p1, %r3, 2047;
	mov.b32 	%r46, 0;
	@%p1 bra 	$L__BB3_9;
	add.s32 	%r20, %r3, -1024;
	mov.b64 	%rd20, %fd4;
	shl.b64 	%rd2, %rd20, 11;
	shr.u32 	%r4, %r20, 6;
	sub.s32 	%r45, 15, %r4;
	sub.s32 	%r21, 19, %r4;
	setp.lt.u32 	%p2, %r20, 128;
	selp.b32 	%r6, 18, %r21, %p2;
	setp.ge.s32 	%p3, %r45, %r6;
	mov.b64 	%rd70, 0;
	@%p3 bra 	$L__BB3_4;
	add.s32 	%r23, %r6, %r4;
	neg.s32 	%r43, %r23;
	or.b64  	%rd3, %rd2, -9223372036854775808;
	mov.b64 	%rd70, 0;
	mov.b32 	%r42, 0;
	mov.u64 	%rd25, __cudart_i2opi_d;
	mov.u32 	%r44, %r45;
$L__BB3_3:
	.pragma "nounroll";
	mul.wide.s32 	%rd22, %r42, 8;
	add.s64 	%rd23, %rd1, %rd22;
	mul.wide.s32 	%rd24, %r44, 8;
	add.s64 	%rd26, %rd25, %rd24;
	ld.global.nc.u64 	%rd27, [%rd26];
	{
	.reg .u32 %r0, %r1, %r2, %r3, %alo, %ahi, %blo, %bhi, %clo, %chi;
	mov.b64 	{%alo,%ahi}, %rd27;
	mov.b64 	{%blo,%bhi}, %rd3;
	mov.b64 	{%clo,%chi}, %rd70;
	mad.lo.cc.u32 	%r0, %alo, %blo, %clo;
	madc.hi.cc.u32 	%r1, %alo, %blo, %chi;
	madc.hi.u32 	%r2, %alo, %bhi, 0;
	mad.lo.cc.u32 	%r1, %alo, %bhi, %r1;
	madc.hi.cc.u32 	%r2, %ahi, %blo, %r2;
	madc.hi.u32 	%r3, %ahi, %bhi, 0;
	mad.lo.cc.u32 	%r1, %ahi, %blo, %r1;
	madc.lo.cc.u32 	%r2, %ahi, %bhi, %r2;
	addc.u32 	%r3, %r3, 0;
	mov.b64 	%rd28, {%r0,%r1};
	mov.b64 	%rd70, {%r2,%r3};
	}
	st.local.u64 	[%rd23], %rd28;
	add.s32 	%r44, %r44, 1;
	add.s32 	%r43, %r43, 1;
	add.s32 	%r42, %r42, 1;
	setp.ne.s32 	%p4, %r43, -15;
	mov.u32 	%r45, %r6;
	@%p4 bra 	$L__BB3_3;
$L__BB3_4:
	cvt.s64.s32 	%rd29, %r45;
	cvt.u64.u32 	%rd30, %r4;
	add.s64 	%rd31, %rd30, %rd29;
	shl.b64 	%rd32, %rd31, 3;
	add.s64 	%rd33, %rd1, %rd32;
	st.local.u64 	[%rd33+-120], %rd70;
	and.b32  	%r15, %r2, 63;
	ld.local.u64 	%rd72, [%rd1+16];
	ld.local.u64 	%rd71, [%rd1+24];
	setp.eq.s32 	%p5, %r15, 0;
	@%p5 bra 	$L__BB3_6;
	shl.b64 	%rd34, %rd71, %r15;
	shr.u64 	%rd35, %rd72, 1;
	xor.b32  	%r24, %r15, 63;
	shr.u64 	%rd36, %rd35, %r24;
	or.b64  	%rd71, %rd34, %rd36;
	ld.local.u64 	%rd37, [%rd1+8];
	shl.b64 	%rd38, %rd72, %r15;
	shr.u64 	%rd39, %rd37, 1;
	shr.u64 	%rd40, %rd39, %r24;
	or.b64  	%rd72, %rd38, %rd40;
$L__BB3_6:
	and.b32  	%r25, %r1, -2147483648;
	shr.u64 	%rd41, %rd71, 62;
	cvt.u32.u64 	%r26, %rd41;
	mov.b64 	{%r27, %r28}, %rd71;
	mov.b64 	{%r29, %r30}, %rd72;
	shf.l.wrap.b32 	%r31, %r30, %r27, 2;
	shf.l.wrap.b32 	%r32, %r27, %r28, 2;
	mov.b64 	%rd42, {%r31, %r32};
	shl.b64 	%rd43, %rd72, 2;
	shr.u64 	%rd44, %rd42, 63;
	cvt.u32.u64 	%r33, %rd44;
	add.s32 	%r34, %r33, %r26;
	setp.eq.s32 	%p6, %r25, 0;
	neg.s32 	%r35, %r34;
	selp.b32 	%r46, %r34, %r35, %p6;
	setp.gt.s64 	%p7, %rd42, -1;
	mov.b64 	%rd45, 0;
	{
	.reg .u32 %r0, %r1, %r2, %r3, %a0, %a1, %a2, %a3, %b0, %b1, %b2, %b3;
	mov.b64 	{%a0,%a1}, %rd45;
	mov.b64 	{%a2,%a3}, %rd45;
	mov.b64 	{%b0,%b1}, %rd43;
	mov.b64 	{%b2,%b3}, %rd42;
	sub.cc.u32 	%r0, %a0, %b0;
	subc.cc.u32 	%r1, %a1, %b1;
	subc.cc.u32 	%r2, %a2, %b2;
	subc.u32 	%r3, %a3, %b3;
	mov.b64 	%rd46, {%r0,%r1};
	mov.b64 	%rd47, {%r2,%r3};
	}
	xor.b32  	%r36, %r25, -2147483648;
	selp.b64 	%rd73, %rd42, %rd47, %p7;
	selp.b64 	%rd14, %rd43, %rd46, %p7;
	selp.b32 	%r17, %r25, %r36, %p7;
	clz.b64 	%r37, %rd73;
	cvt.u64.u32 	%rd15, %r37;
	setp.eq.s32 	%p8, %r37, 0;
	@%p8 bra 	$L__BB3_8;
	cvt.u32.u64 	%r38, %rd15;
	and.b32  	%r39, %r38, 63;
	shl.b64 	%rd48, %rd73, %r39;
	shr.u64 	%rd49, %rd14, 1;
	not.b32 	%r40, %r38;
	and.b32  	%r41, %r40, 63;
	shr.u64 	%rd50, %rd49, %r41;
	or.b64  	%rd73, %rd48, %rd50;
$L__BB3_8:
	mov.b64 	%rd51, -3958705157555305931;
	{
	.reg .u32 %r0, %r1, %r2, %r3, %alo, %ahi, %blo, %bhi;
	mov.b64 	{%alo,%ahi}, %rd73;
	mov.b64 	{%blo,%bhi}, %rd51;
	mul.lo.u32 	%r0, %alo, %blo;
	mul.hi.u32 	%r1, %alo, %blo;
	mad.lo.cc.u32 	%r1, %alo, %bhi, %r1;
	madc.hi.u32 	%r2, %alo, %bhi, 0;
	mad.lo.cc.u32 	%r1, %ahi, %blo, %r1;
	madc.hi.cc.u32 	%r2, %ahi, %blo, %r2;
	madc.hi.u32 	%r3, %ahi, %bhi, 0;
	mad.lo.cc.u32 	%r2, %ahi, %bhi, %r2;
	addc.u32 	%r3, %r3, 0;
	mov.b64 	%rd52, {%r0,%r1};
	mov.b64 	%rd53, {%r2,%r3};
	}
	setp.gt.s64 	%p9, %rd53, 0;
	{
	.reg .u32 %r0, %r1, %r2, %r3, %a0, %a1, %a2, %a3, %b0, %b1, %b2, %b3;
	mov.b64 	{%a0,%a1}, %rd52;
	mov.b64 	{%a2,%a3}, %rd53;
	mov.b64 	{%b0,%b1}, %rd52;
	mov.b64 	{%b2,%b3}, %rd53;
	add.cc.u32 	%r0, %a0, %b0;
	addc.cc.u32 	%r1, %a1, %b1;
	addc.cc.u32 	%r2, %a2, %b2;
	addc.u32 	%r3, %a3, %b3;
	mov.b64 	%rd54, {%r0,%r1};
	mov.b64 	%rd55, {%r2,%r3};
	}
	selp.b64 	%rd56, %rd55, %rd53, %p9;
	selp.s64 	%rd57, -1, 0, %p9;
	sub.s64 	%rd58, %rd57, %rd15;
	cvt.u64.u32 	%rd59, %r17;
	shl.b64 	%rd60, %rd59, 32;
	add.s64 	%rd61, %rd56, 1;
	shr.u64 	%rd62, %rd61, 10;
	add.s64 	%rd63, %rd62, 1;
	shr.u64 	%rd64, %rd63, 1;
	shl.b64 	%rd65, %rd58, 52;
	add.s64 	%rd66, %rd65, %rd64;
	add.s64 	%rd67, %rd66, 4602678819172646912;
	or.b64  	%rd68, %rd67, %rd60;
	mov.b64 	%fd4, %rd68;
$L__BB3_9:
	st.param.f64 	[func_retval0], %fd4;
	st.param.b32 	[func_retval0+8], %r46;
	ret;

}


// ===== COMPILED SASS (sm_100) =====

	.target	sm_100

	.elftype	@"ET_EXEC"


//--------------------- .note.nv.tkinfo           --------------------------
	.section	.note.nv.tkinfo,"",@"SHT_NOTE"
	.sectionflags	@"SHF_NOTE_NV_TKINFO"
	.tkinfo
        /*0018*/ 	.word	0x00000002
        /*0030*/ 	.string	""
        /*0030*/ 	.string	"ptxas"
        /*0030*/ 	.string	"Cuda compilation tools, release 13.0, V13.0.88"
        /*0030*/ 	.string	"Build cuda_13.0.r13.0/compiler.36424714_0"
        /*0030*/ 	.string	"-arch sm_100 -m 64 "



//--------------------- .note.nv.cuinfo           --------------------------
	.section	.note.nv.cuinfo,"",@"SHT_NOTE"
	.sectionflags	@"SHF_NOTE_NV_CUINFO"
        /*0018*/ 	.short	0x0002
        /*001a*/ 	.short	0x0064
        /*001c*/ 	.short	0x0082
	.zero		2


//--------------------- .nv.info                  --------------------------
	.section	.nv.info,"",@"SHT_CUDA_INFO"
	.align	4


	//----- nvinfo : EIATTR_REGCOUNT
	.align		4
        /*0000*/ 	.byte	0x04, 0x2f
        /*0002*/ 	.short	(.L_3 - .L_2)
	.align		4
.L_2:
        /*0004*/ 	.word	index@(_Z12compute_ALPsiiiPdS_)
        /*0008*/ 	.word	0x0000002c


	//----- nvinfo : EIATTR_FRAME_SIZE
	.align		4
.L_3:
        /*000c*/ 	.byte	0x04, 0x11
        /*000e*/ 	.short	(.L_5 - .L_4)
	.align		4
.L_4:
        /*0010*/ 	.word	index@($__internal_5_$__cuda_sm20_sqrt_rn_f32_slowpath)
        /*0014*/ 	.word	0x00000000


	//----- nvinfo : EIATTR_FRAME_SIZE
	.align		4
.L_5:
        /*0018*/ 	.byte	0x04, 0x11
        /*001a*/ 	.short	(.L_7 - .L_6)
	.align		4
.L_6:
        /*001c*/ 	.word	index@($__internal_4_$__cuda_sm20_dsqrt_rn_f64_mediumpath_v1)
        /*0020*/ 	.word	0x00000000


	//----- nvinfo : EIATTR_FRAME_SIZE
	.align		4
.L_7:
        /*0024*/ 	.byte	0x04, 0x11
        /*0026*/ 	.short	(.L_9 - .L_8)
	.align		4
.L_8:
        /*0028*/ 	.word	index@($__internal_3_$__cuda_sm20_div_rn_f64_full)
        /*002c*/ 	.word	0x00000000


	//----- nvinfo : EIATTR_FRAME_SIZE
	.align		4
.L_9:
        /*0030*/ 	.byte	0x04, 0x11
        /*0032*/ 	.short	(.L_11 - .L_10)
	.align		4
.L_10:
        /*0034*/ 	.word	index@($_Z12compute_ALPsiiiPdS_$_Z14legendreuploopiididd)
        /*0038*/ 	.word	0x00000000


	//----- nvinfo : EIATTR_FRAME_SIZE
	.align		4
.L_11:
        /*003c*/ 	.byte	0x04, 0x11
        /*003e*/ 	.short	(.L_13 - .L_12)
	.align		4
.L_12:
        /*0040*/ 	.word	index@(_Z12compute_ALPsiiiPdS_)
        /*0044*/ 	.word	0x00000000


	//----- nvinfo : EIATTR_REGCOUNT
	.align		4
.L_13:
        /*0048*/ 	.byte	0x04, 0x2f
        /*004a*/ 	.short	(.L_15 - .L_14)
	.align		4
.L_14:
        /*004c*/ 	.word	index@(_Z20kernel_lambda_lmt_tliiiPdS_)
        /*0050*/ 	.word	0x00000028


	//----- nvinfo : EIATTR_FRAME_SIZE
	.align		4
.L_15:
        /*0054*/ 	.byte	0x04, 0x11
        /*0056*/ 	.short	(.L_17 - .L_16)
	.align		4
.L_16:
        /*0058*/ 	.word	index@($_Z20kernel_lambda_lmt_tliiiPdS_$__internal_trig_reduction_slowpathd)
        /*005c*/ 	.word	0x00000028


	//----- nvinfo : EIATTR_FRAME_SIZE
	.align		4
.L_17:
        /*0060*/ 	.byte	0x04, 0x11
        /*0062*/ 	.short	(.L_19 - .L_18)
	.align		4
.L_18:
        /*0064*/ 	.word	index@($__internal_2_$__cuda_sm20_sqrt_rn_f32_slowpath)
        /*0068*/ 	.word	0x00000028


	//----- nvinfo : EIATTR_FRAME_SIZE
	.align		4
.L_19:
        /*006c*/ 	.byte	0x04, 0x11
        /*006e*/ 	.short	(.L_21 - .L_20)
	.align		4
.L_20:
        /*0070*/ 	.word	index@($__internal_1_$__cuda_sm20_dsqrt_rn_f64_mediumpath_v1)
        /*0074*/ 	.word	0x00000028


	//----- nvinfo : EIATTR_FRAME_SIZE
	.align		4
.L_21:
        /*0078*/ 	.byte	0x04, 0x11
        /*007a*/ 	.short	(.L_23 - .L_22)
	.align		4
.L_22:
        /*007c*/ 	.word	index@($__internal_0_$__cuda_sm20_div_rn_f64_full)
        /*0080*/ 	.word	0x00000028


	//----- nvinfo : EIATTR_FRAME_SIZE
	.align		4
.L_23:
        /*0084*/ 	.byte	0x04, 0x11
        /*0086*/ 	.short	(.L_25 - .L_24)
	.align		4
.L_24:
        /*0088*/ 	.word	index@(_Z20kernel_lambda_lmt_tliiiPdS_)
        /*008c*/ 	.word	0x00000028


	//----- nvinfo : EIATTR_MIN_STACK_SIZE
	.align		4
.L_25:
        /*0090*/ 	.byte	0x04, 0x12
        /*0092*/ 	.short	(.L_27 - .L_26)
	.align		4
.L_26:
        /*0094*/ 	.word	index@(_Z20kernel_lambda_lmt_tliiiPdS_)
        /*0098*/ 	.word	0x00000028


	//----- nvinfo : EIATTR_MIN_STACK_SIZE
	.align		4
.L_27:
        /*009c*/ 	.byte	0x04, 0x12
        /*009e*/ 	.short	(.L_29 - .L_28)
	.align		4
.L_28:
        /*00a0*/ 	.word	index@(_Z12compute_ALPsiiiPdS_)
        /*00a4*/ 	.word	0x00000000
.L_29:


//--------------------- .nv.compat                --------------------------
	.section	.nv.compat,"",@"SHT_CUDA_COMPAT_INFO"
	.align	4
        /*0000*/ 	.byte	0x02, 0x09, 0x00, 0x00, 0x02, 0x02, 0x01, 0x00, 0x02, 0x05, 0x05, 0x00, 0x03, 0x07, 0x01, 0x01
        /*0010*/ 	.byte	0x02, 0x03, 0x00, 0x00, 0x02, 0x06, 0x01, 0x00, 0x04, 0x0b, 0x08, 0x00, 0x01, 0x00, 0x00, 0x00
        /*0020*/ 	.byte	0x00, 0x00, 0x00, 0x00


//--------------------- .nv.info._Z20kernel_lambda_lmt_tliiiPdS_ --------------------------
	.section	.nv.info._Z20kernel_lambda_lmt_tliiiPdS_,"",@"SHT_CUDA_INFO"
	.sectionflags	@""
	.align	4


	//----- nvinfo : EIATTR_CUDA_API_VERSION
	.align		4
        /*0000*/ 	.byte	0x04, 0x37
        /*0002*/ 	.short	(.L_31 - .L_30)
.L_30:
        /*0004*/ 	.word	0x00000082


	//----- nvinfo : EIATTR_KPARAM_INFO
	.align		4
.L_31:
        /*0008*/ 	.byte	0x04, 0x17
        /*000a*/ 	.short	(.L_33 - .L_32)
.L_32:
        /*000c*/ 	.word	0x00000000
        /*0010*/ 	.short	0x0004
        /*0012*/ 	.short	0x0018
        /*0014*/ 	.byte	0x00, 0xf5, 0x21, 0x00


	//----- nvinfo : EIATTR_KPARAM_INFO
	.align		4
.L_33:
        /*0018*/ 	.byte	0x04, 0x17
        /*001a*/ 	.short	(.L_35 - .L_34)
.L_34:
        /*001c*/ 	.word	0x00000000
        /*0020*/ 	.short	0x0003
        /*0022*/ 	.short	0x0010
        /*0024*/ 	.byte	0x00, 0xf5, 0x21, 0x00


	//----- nvinfo : EIATTR_KPARAM_INFO
	.align		4
.L_35:
        /*0028*/ 	.byte	0x04, 0x17
        /*002a*/ 	.short	(.L_37 - .L_36)
.L_36:
        /*002c*/ 	.word	0x00000000
        /*0030*/ 	.short	0x0002
        /*0032*/ 	.short	0x0008
        /*0034*/ 	.byte	0x00, 0xf0, 0x11, 0x00


	//----- nvinfo : EIATTR_KPARAM_INFO
	.align		4
.L_37:
        /*0038*/ 	.byte	0x04, 0x17
        /*003a*/ 	.short	(.L_39 - .L_38)
.L_38:
        /*003c*/ 	.word	0x00000000
        /*0040*/ 	.short	0x0001
        /*0042*/ 	.short	0x0004
        /*0044*/ 	.byte	0x00, 0xf0, 0x11, 0x00


	//----- nvinfo : EIATTR_KPARAM_INFO
	.align		4
.L_39:
        /*0048*/ 	.byte	0x04, 0x17
        /*004a*/ 	.short	(.L_41 - .L_40)
.L_40:
        /*004c*/ 	.word	0x00000000
        /*0050*/ 	.short	0x0000
        /*0052*/ 	.short	0x0000
        /*0054*/ 	.byte	0x00, 0xf0, 0x11, 0x00


	//----- nvinfo : EIATTR_SPARSE_MMA_MASK
	.align		4
.L_41:
        /*0058*/ 	.byte	0x03, 0x50
        /*005a*/ 	.short	0x0000


	//----- nvinfo : EIATTR_MAXREG_COUNT
	.align		4
        /*005c*/ 	.byte	0x03, 0x1b
        /*005e*/ 	.short	0x00ff


	//----- nvinfo : EIATTR_NUM_BARRIERS
	.align		4
        /*0060*/ 	.byte	0x02, 0x4c
        /*0062*/ 	.byte	0x01
	.zero		1


	//----- nvinfo : EIATTR_EXTERNS
	.align		4
        /*0064*/ 	.byte	0x04, 0x0f
        /*0066*/ 	.short	(.L_43 - .L_42)


	//   ....[0]....
	.align		4
.L_42:
        /*0068*/ 	.word	index@(malloc)


	//----- nvinfo : EIATTR_MERCURY_ISA_VERSION
	.align		4
.L_43:
        /*006c*/ 	.byte	0x03, 0x5f
        /*006e*/ 	.short	0x0101


	//----- nvinfo : EIATTR_VRC_CTA_INIT_COUNT
	.align		4
        /*0070*/ 	.byte	0x02, 0x4a
	.zero		1
	.zero		1


	//----- nvinfo : EIATTR_SYSCALL_OFFSETS
	.align		4
        /*0074*/ 	.byte	0x04, 0x46
        /*0076*/ 	.short	(.L_45 - .L_44)


	//   ....[0]....
.L_44:
        /*0078*/ 	.word	0x00000540


	//----- nvinfo : EIATTR_EXIT_INSTR_OFFSETS
	.align		4
.L_45:
        /*007c*/ 	.byte	0x04, 0x1c
        /*007e*/ 	.short	(.L_47 - .L_46)


	//   ....[0]....
.L_46:
        /*0080*/ 	.word	0x000000c0


	//   ....[1]....
        /*0084*/ 	.word	0x00005330


	//   ....[2]....
        /*0088*/ 	.word	0x000054f0


	//----- nvinfo : EIATTR_CRS_STACK_SIZE
	.align		4
.L_47:
        /*008c*/ 	.byte	0x04, 0x1e
        /*008e*/ 	.short	(.L_49 - .L_48)
.L_48:
        /*0090*/ 	.word	0x00000000


	//----- nvinfo : EIATTR_CBANK_PARAM_SIZE
	.align		4
.L_49:
        /*0094*/ 	.byte	0x03, 0x19
        /*0096*/ 	.short	0x0020


	//----- nvinfo : EIATTR_PARAM_CBANK
	.align		4
        /*0098*/ 	.byte	0x04, 0x0a
        /*009a*/ 	.short	(.L_51 - .L_50)
	.align		4
.L_50:
        /*009c*/ 	.word	index@(.nv.constant0._Z20kernel_lambda_lmt_tliiiPdS_)
        /*00a0*/ 	.short	0x0380
        /*00a2*/ 	.short	0x0020


	//----- nvinfo : EIATTR_SW_WAR
	.align		4
.L_51:
        /*00a4*/ 	.byte	0x04, 0x36
        /*00a6*/ 	.short	(.L_53 - .L_52)
.L_52:
        /*00a8*/ 	.word	0x00000008
.L_53:


//--------------------- .nv.info._Z12compute_ALPsiiiPdS_ --------------------------
	.section	.nv.info._Z12compute_ALPsiiiPdS_,"",@"SHT_CUDA_INFO"
	.sectionflags	@""
	.align	4


	//----- nvinfo : EIATTR_CUDA_API_VERSION
	.align		4
        /*0000*/ 	.byte	0x04, 0x37
        /*0002*/ 	.short	(.L_55 - .L_54)
.L_54:
        /*0004*/ 	.word	0x00000082


	//----- nvinfo : EIATTR_KPARAM_INFO
	.align		4
.L_55:
        /*0008*/ 	.byte	0x04, 0x17
        /*000a*/ 	.short	(.L_57 - .L_56)
.L_56:
        /*000c*/ 	.word	0x00000000
        /*0010*/ 	.short	0x0004
        /*0012*/ 	.short	0x0018
        /*0014*/ 	.byte	0x00, 0xf5, 0x21, 0x00


	//----- nvinfo : EIATTR_KPARAM_INFO
	.align		4
.L_57:
        /*0018*/ 	.byte	0x04, 0x17
        /*001a*/ 	.short	(.L_59 - .L_58)
.L_58:
        /*001c*/ 	.word	0x00000000
        /*0020*/ 	.short	0x0003
        /*0022*/ 	.short	0x0010
        /*0024*/ 	.byte	0x00, 0xf5, 0x21, 0x00


	//----- nvinfo : EIATTR_KPARAM_INFO
	.align		4
.L_59:
        /*0028*/ 	.byte	0x04, 0x17
        /*002a*/ 	.short	(.L_61 - .L_60)
.L_60:
        /*002c*/ 	.word	0x00000000
        /*0030*/ 	.short	0x0002
        /*0032*/ 	.short	0x0008
        /*0034*/ 	.byte	0x00, 0xf0, 0x11, 0x00


	//----- nvinfo : EIATTR_KPARAM_INFO
	.align		4
.L_61:
        /*0038*/ 	.byte	0x04, 0x17
        /*003a*/ 	.short	(.L_63 - .L_62)
.L_62:
        /*003c*/ 	.word	0x00000000
        /*0040*/ 	.short	0x0001
        /*0042*/ 	.short	0x0004
        /*0044*/ 	.byte	0x00, 0xf0, 0x11, 0x00


	//----- nvinfo : EIATTR_KPARAM_INFO
	.align		4
.L_63:
        /*0048*/ 	.byte	0x04, 0x17
        /*004a*/ 	.short	(.L_65 - .L_64)
.L_64:
        /*004c*/ 	.word	0x00000000
        /*0050*/ 	.short	0x0000
        /*0052*/ 	.short	0x0000
        /*0054*/ 	.byte	0x00, 0xf0, 0x11, 0x00


	//----- nvinfo : EIATTR_SPARSE_MMA_MASK
	.align		4
.L_65:
        /*0058*/ 	.byte	0x03, 0x50
        /*005a*/ 	.short	0x0000


	//----- nvinfo : EIATTR_MAXREG_COUNT
	.align		4
        /*005c*/ 	.byte	0x03, 0x1b
        /*005e*/ 	.short	0x00ff


	//----- nvinfo : EIATTR_MERCURY_ISA_VERSION
	.align		4
        /*0060*/ 	.byte	0x03, 0x5f
        /*0062*/ 	.short	0x0101


	//----- nvinfo : EIATTR_VRC_CTA_INIT_COUNT
	.align		4
        /*0064*/ 	.byte	0x02, 0x4a
	.zero		1
	.zero		1


	//----- nvinfo : EIATTR_EXIT_INSTR_OFFSETS
	.align		4
        /*0068*/ 	.byte	0x04, 0x1c
        /*006a*/ 	.short	(.L_67 - .L_66)


	//   ....[0]....
.L_66:
        /*006c*/ 	.word	0x00000070


	//   ....[1]....
        /*0070*/ 	.word	0x00000150


	//----- nvinfo : EIATTR_CRS_STACK_SIZE
	.align		4
.L_67:
        /*0074*/ 	.byte	0x04, 0x1e
        /*0076*/ 	.short	(.L_69 - .L_68)
.L_68:
        /*0078*/ 	.word	0x00000000


	//----- nvinfo : EIATTR_CBANK_PARAM_SIZE
	.align		4
.L_69:
        /*007c*/ 	.byte	0x03, 0x19
        /*007e*/ 	.short	0x0020


	//----- nvinfo : EIATTR_PARAM_CBANK
	.align		4
        /*0080*/ 	.byte	0x04, 0x0a
        /*0082*/ 	.short	(.L_71 - .L_70)
	.align		4
.L_70:
        /*0084*/ 	.word	index@(.nv.constant0._Z12compute_ALPsiiiPdS_)
        /*0088*/ 	.short	0x0380
        /*008a*/ 	.short	0x0020


	//----- nvinfo : EIATTR_SW_WAR
	.align		4
.L_71:
        /*008c*/ 	.byte	0x04, 0x36
        /*008e*/ 	.short	(.L_73 - .L_72)
.L_72:
        /*0090*/ 	.word	0x00000008
.L_73:


//--------------------- .nv.callgraph             --------------------------
	.section	.nv.callgraph,"",@"SHT_CUDA_CALLGRAPH"
	.align	4
	.sectionentsize	8
	.align		4
        /*0000*/ 	.word	0x00000000
	.align		4
        /*0004*/ 	.word	0xffffffff
	.align		4
        /*0008*/ 	.word	index@(_Z20kernel_lambda_lmt_tliiiPdS_)
	.align		4
        /*000c*/ 	.word	index@(malloc)
	.align		4
        /*0010*/ 	.word	0x00000000
	.align		4
        /*0014*/ 	.word	0xfffffffe
	.align		4
        /*0018*/ 	.word	0x00000000
	.align		4
        /*001c*/ 	.word	0xfffffffd
	.align		4
        /*0020*/ 	.word	0x00000000
	.align		4
        /*0024*/ 	.word	0xfffffffc


//--------------------- .nv.constant4             --------------------------
	.section	.nv.constant4,"a",@progbits
	.align	8
	.align		8
.nv.constant4:
        /*0000*/ 	.dword	malloc
	.align		8
        /*0008*/ 	.dword	__cudart_i2opi_d
	.align		8
        /*0010*/ 	.dword	__cudart_sin_cos_coeffs


//--------------------- .text._Z20kernel_lambda_lmt_tliiiPdS_ --------------------------
	.section	.text._Z20kernel_lambda_lmt_tliiiPdS_,"ax",@progbits
	.align	128
        .global         _Z20kernel_lambda_lmt_tliiiPdS_
        .type           _Z20kernel_lambda_lmt_tliiiPdS_,@function
        .size           _Z20kernel_lambda_lmt_tliiiPdS_,(.L_x_173 - _Z20kernel_lambda_lmt_tliiiPdS_)
        .other          _Z20kernel_lambda_lmt_tliiiPdS_,@"STO_CUDA_ENTRY STV_DEFAULT"
_Z20kernel_lambda_lmt_tliiiPdS_:
.text._Z20kernel_lambda_lmt_tliiiPdS_:
[----:B------:R-:W0:Y:S08]  /*0000*/  LDC R1, c[0x0][0x37c] ;  /* 0x0000df00ff017b82 */ /* 0x000e300000000800 */
[----:B------:R-:W1:Y:S01]  /*0010*/  LDC.64 R2, c[0x0][0x380] ;  /* 0x0000e000ff027b82 */ /* 0x000e620000000a00 */
[----:B------:R-:W2:Y:S01]  /*0020*/  S2R R19, SR_TID.X ;  /* 0x0000000000137919 */ /* 0x000ea20000002100 */
[----:B0-----:R-:W-:-:S06]  /*0030*/  VIADD R1, R1, 0xffffffd8 ;  /* 0xffffffd801017836 */ /* 0x001fcc0000000000 */
[----:B------:R-:W2:Y:S08]  /*0040*/  S2UR UR4, SR_CTAID.X ;  /* 0x00000000000479c3 */ /* 0x000eb00000002500 */
[----:B------:R-:W2:Y:S08]  /*0050*/  LDC R18, c[0x0][0x360] ;  /* 0x0000d800ff127b82 */ /* 0x000eb00000000800 */
[----:B------:R-:W0:Y:S01]  /*0060*/  LDC R5, c[0x0][0x388] ;  /* 0x0000e200ff057b82 */ /* 0x000e220000000800 */
[----:B-1----:R-:W-:-:S05]  /*0070*/  IABS R3, R3 ;  /* 0x0000000300037213 */ /* 0x002fca0000000000 */
[----:B------:R-:W-:Y:S02]  /*0080*/  IMAD.IADD R0, R2, 0x1, -R3 ;  /* 0x0000000102007824 */ /* 0x000fe400078e0a03 */
[----:B--2---:R-:W-:Y:S02]  /*0090*/  IMAD R18, R18, UR4, R19 ;  /* 0x0000000412127c24 */ /* 0x004fe4000f8e0213 */
[----:B0-----:R-:W-:-:S05]  /*00a0*/  IMAD R3, R0, R5, R5 ;  /* 0x0000000500037224 */ /* 0x001fca00078e0205 */
[----:B------:R-:W-:-:S13]  /*00b0*/  ISETP.GT.AND P0, PT, R18, R3, PT ;  /* 0x000000031200720c */ /* 0x000fda0003f04270 */
[----:B------:R-:W-:Y:S05]  /*00c0*/  @P0 EXIT ;  /* 0x000000000000094d */ /* 0x000fea0003800000 */
[----:B------:R-:W0:Y:S01]  /*00d0*/  LDC.64 R8, c[0x0][0x390] ;  /* 0x0000e400ff087b82 */ /* 0x000e220000000a00 */
[----:B------:R-:W1:Y:S01]  /*00e0*/  LDCU.64 UR36, c[0x0][0x358] ;  /* 0x00006b00ff2477ac */ /* 0x000e620008000a00 */
[----:B0-----:R-:W-:-:S06]  /*00f0*/  IMAD.WIDE R8, R18, 0x8, R8 ;  /* 0x0000000812087825 */ /* 0x001fcc00078e0208 */
[----:B-1----:R-:W2:Y:S01]  /*0100*/  LDG.E.64 R8, desc[UR36][R8.64] ;  /* 0x0000002408087981 */ /* 0x002ea2000c1e1b00 */
[----:B------:R-:W-:Y:S01]  /*0110*/  BSSY.RECONVERGENT B0, `(.L_x_0) ;  /* 0x000001c000007945 */ /* 0x000fe20003800200 */
[----:B------:R-:W-:Y:S01]  /*0120*/  SHF.R.S32.HI R19, RZ, 0x1f, R18 ;  /* 0x0000001fff137819 */ /* 0x000fe20000011412 */
[----:B--2---:R-:W-:-:S14]  /*0130*/  DSETP.NEU.AND P0, PT, |R8|, +INF , PT ;  /* 0x7ff000000800742a */ /* 0x004fdc0003f0d200 */
[----:B------:R-:W-:Y:S01]  /*0140*/  @!P0 DMUL R16, RZ, R8 ;  /* 0x00000008ff108228 */ /* 0x000fe20000000000 */
[----:B------:R-:W-:Y:S01]  /*0150*/  @!P0 IMAD.MOV.U32 R3, RZ, RZ, 0x1 ;  /* 0x00000001ff038424 */ /* 0x000fe200078e00ff */
[----:B------:R-:W-:Y:S09]  /*0160*/  @!P0 BRA `(.L_x_1) ;  /* 0x0000000000588947 */ /* 0x000ff20003800000 */
[----:B------:R-:W-:Y:S01]  /*0170*/  UMOV UR4, 0x6dc9c883 ;  /* 0x6dc9c88300047882 */ /* 0x000fe20000000000 */
[----:B------:R-:W-:Y:S01]  /*0180*/  UMOV UR5, 0x3fe45f30 ;  /* 0x3fe45f3000057882 */ /* 0x000fe20000000000 */
[C---:B------:R-:W-:Y:S01]  /*0190*/  DSETP.GE.AND P0, PT, |R8|.reuse, 2.14748364800000000000e+09, PT ;  /* 0x41e000000800742a */ /* 0x040fe20003f06200 */
[----:B------:R-:W-:Y:S01]  /*01a0*/  BSSY.RECONVERGENT B1, `(.L_x_2) ;  /* 0x0000011000017945 */ /* 0x000fe20003800200 */
[----:B------:R-:W-:Y:S01]  /*01b0*/  DMUL R2, R8, UR4 ;  /* 0x0000000408027c28 */ /* 0x000fe20008000000 */
[----:B------:R-:W-:Y:S01]  /*01c0*/  UMOV UR4, 0x54442d18 ;  /* 0x54442d1800047882 */ /* 0x000fe20000000000 */
[----:B------:R-:W-:-:S08]  /*01d0*/  UMOV UR5, 0x3ff921fb ;  /* 0x3ff921fb00057882 */ /* 0x000fd00000000000 */
[----:B------:R-:W0:Y:S08]  /*01e0*/  F2I.F64 R3, R2 ;  /* 0x0000000200037311 */ /* 0x000e300000301100 */
[----:B0-----:R-:W0:Y:S02]  /*01f0*/  I2F.F64 R16, R3 ;  /* 0x0000000300107312 */ /* 0x001e240000201c00 */
[----:B0-----:R-:W-:Y:S01]  /*0200*/  DFMA R4, R16, -UR4, R8 ;  /* 0x8000000410047c2b */ /* 0x001fe20008000008 */
[----:B------:R-:W-:Y:S01]  /*0210*/  UMOV UR4, 0x33145c00 ;  /* 0x33145c0000047882 */ /* 0x000fe20000000000 */
[----:B------:R-:W-:-:S06]  /*0220*/  UMOV UR5, 0x3c91a626 ;  /* 0x3c91a62600057882 */ /* 0x000fcc0000000000 */
[----:B------:R-:W-:Y:S01]  /*0230*/  DFMA R4, R16, -UR4, R4 ;  /* 0x8000000410047c2b */ /* 0x000fe20008000004 */
[----:B------:R-:W-:Y:S01]  /*0240*/  UMOV UR4, 0x252049c0 ;  /* 0x252049c000047882 */ /* 0x000fe20000000000 */
[----:B------:R-:W-:-:S06]  /*0250*/  UMOV UR5, 0x397b839a ;  /* 0x397b839a00057882 */ /* 0x000fcc0000000000 */
[----:B------:R-:W-:Y:S01]  /*0260*/  DFMA R16, R16, -UR4, R4 ;  /* 0x8000000410107c2b */ /* 0x000fe20008000004 */
[----:B------:R-:W-:Y:S10]  /*0270*/  @!P0 BRA `(.L_x_3) ;  /* 0x00000000000c8947 */ /* 0x000ff40003800000 */
[----:B------:R-:W-:-:S07]  /*0280*/  MOV R10, 0x2a0 ;  /* 0x000002a0000a7802 */ /* 0x000fce0000000f00 */
[----:B------:R-:W-:Y:S05]  /*0290*/  CALL.REL.NOINC `($_Z20kernel_lambda_lmt_tliiiPdS_$__internal_trig_reduction_slowpathd) ;  /* 0x0000005c00087944 */ /* 0x000fea0003c00000 */
[----:B------:R-:W-:-:S07]  /*02a0*/  IMAD.MOV.U32 R3, RZ, RZ, R2 ;  /* 0x000000ffff037224 */ /* 0x000fce00078e0002 */
.L_x_3:
[----:B------:R-:W-:Y:S05]  /*02b0*/  BSYNC.RECONVERGENT B1 ;  /* 0x0000000000017941 */ /* 0x000fea0003800200 */
.L_x_2:
[----:B------:R-:W-:-:S07]  /*02c0*/  IADD3 R3, PT, PT, R3, 0x1, RZ ;  /* 0x0000000103037810 */ /* 0x000fce0007ffe0ff */
.L_x_1:
[----:B------:R-:W-:Y:S05]  /*02d0*/  BSYNC.RECONVERGENT B0 ;  /* 0x0000000000007941 */ /* 0x000fea0003800200 */
.L_x_0:
[----:B------:R-:W0:Y:S01]  /*02e0*/  LDCU.64 UR4, c[0x4][0x10] ;  /* 0x01000200ff0477ac */ /* 0x000e220008000a00 */
[----:B------:R-:W-:-:S05]  /*02f0*/  IMAD.SHL.U32 R0, R3, 0x40, RZ ;  /* 0x0000004003007824 */ /* 0x000fca00078e00ff */
[----:B------:R-:W-:-:S04]  /*0300*/  LOP3.LUT R0, R0, 0x40, RZ, 0xc0, !PT ;  /* 0x0000004000007812 */ /* 0x000fc800078ec0ff */
[----:B0-----:R-:W-:-:S05]  /*0310*/  IADD3 R22, P0, PT, R0, UR4, RZ ;  /* 0x0000000400167c10 */ /* 0x001fca000ff1e0ff */
[----:B------:R-:W-:Y:S01]  /*0320*/  IMAD.X R23, RZ, RZ, UR5, P0 ;  /* 0x00000005ff177e24 */ /* 0x000fe200080e06ff */
[----:B------:R-:W-:Y:S01]  /*0330*/  LOP3.LUT R0, R3, 0x1, RZ, 0xc0, !PT ;  /* 0x0000000103007812 */ /* 0x000fe200078ec0ff */
[----:B------:R-:W-:Y:S01]  /*0340*/  IMAD.MOV.U32 R24, RZ, RZ, 0x20fd8164 ;  /* 0x20fd8164ff187424 */ /* 0x000fe200078e00ff */
[----:B------:R-:W-:Y:S01]  /*0350*/  DMUL R20, R16, R16 ;  /* 0x0000001010147228 */ /* 0x000fe20000000000 */
[----:B------:R-:W0:Y:S01]  /*0360*/  LDCU.64 UR4, c[0x0][0x380] ;  /* 0x00007000ff0477ac */ /* 0x000e220008000a00 */
[----:B------:R-:W2:Y:S04]  /*0370*/  LDG.E.128.CONSTANT R8, desc[UR36][R22.64] ;  /* 0x0000002416087981 */ /* 0x000ea8000c1e9d00 */
[----:B------:R-:W3:Y:S04]  /*0380*/  LDG.E.128.CONSTANT R4, desc[UR36][R22.64+0x10] ;  /* 0x0000102416047981 */ /* 0x000ee8000c1e9d00 */
[----:B------:R1:W4:Y:S01]  /*0390*/  LDG.E.128.CONSTANT R12, desc[UR36][R22.64+0x20] ;  /* 0x00002024160c7981 */ /* 0x000322000c1e9d00 */
[----:B------:R-:W-:Y:S01]  /*03a0*/  ISETP.NE.U32.AND P0, PT, R0, 0x1, PT ;  /* 0x000000010000780c */ /* 0x000fe20003f05070 */
[----:B------:R-:W-:-:S03]  /*03b0*/  IMAD.MOV.U32 R0, RZ, RZ, 0x3da8ff83 ;  /* 0x3da8ff83ff007424 */ /* 0x000fc600078e00ff */
[----:B------:R-:W-:Y:S02]  /*03c0*/  FSEL R24, R24, -8.06006814911005101289e+34, !P0 ;  /* 0xf9785eba18187808 */ /* 0x000fe40004000000 */
[----:B------:R-:W-:Y:S02]  /*03d0*/  FSEL R25, -R0, 0.11223486810922622681, !P0 ;  /* 0x3de5db6500197808 */ /* 0x000fe40004000100 */
[----:B------:R-:W-:-:S04]  /*03e0*/  MOV R0, 0x0 ;  /* 0x0000000000007802 */ /* 0x000fc80000000f00 */
[----:B--2---:R-:W-:-:S08]  /*03f0*/  DFMA R8, R20, R24, R8 ;  /* 0x000000181408722b */ /* 0x004fd00000000008 */
[C---:B------:R-:W-:Y:S01]  /*0400*/  DFMA R8, R20.reuse, R8, R10 ;  /* 0x000000081408722b */ /* 0x040fe2000000000a */
[----:B0-----:R-:W1:Y:S07]  /*0410*/  I2F.F64 R10, UR5 ;  /* 0x00000005000a7d12 */ /* 0x001e6e0008201c00 */
[----:B---3--:R-:W-:-:S08]  /*0420*/  DFMA R4, R20, R8, R4 ;  /* 0x000000081404722b */ /* 0x008fd00000000004 */
[C---:B------:R-:W-:Y:S01]  /*0430*/  DFMA R4, R20.reuse, R4, R6 ;  /* 0x000000041404722b */ /* 0x040fe20000000006 */
[----:B-1----:R-:W0:Y:S01]  /*0440*/  F2I.F64.TRUNC R23, |R10| ;  /* 0x4000000a00177311 */ /* 0x002e22000030d100 */
[----:B------:R1:W2:Y:S06]  /*0450*/  LDC.64 R6, c[0x4][R0] ;  /* 0x0100000000067b82 */ /* 0x0002ac0000000a00 */
[----:B----4-:R-:W-:-:S08]  /*0460*/  DFMA R4, R20, R4, R12 ;  /* 0x000000041404722b */ /* 0x010fd0000000000c */
[----:B------:R-:W-:Y:S01]  /*0470*/  DFMA R4, R20, R4, R14 ;  /* 0x000000041404722b */ /* 0x000fe2000000000e */
[----:B0-----:R-:W-:-:S07]  /*0480*/  IADD3 R2, PT, PT, -R23, UR4, RZ ;  /* 0x0000000417027c10 */ /* 0x001fce000fffe1ff */
[----:B------:R-:W-:Y:S02]  /*0490*/  DFMA R16, R4, R16, R16 ;  /* 0x000000100410722b */ /* 0x000fe40000000010 */
[----:B------:R-:W-:-:S10]  /*04a0*/  DFMA R4, R20, R4, 1 ;  /* 0x3ff000001404742b */ /* 0x000fd40000000004 */
[----:B------:R-:W-:Y:S02]  /*04b0*/  FSEL R12, R4, R16, !P0 ;  /* 0x00000010040c7208 */ /* 0x000fe40004000000 */
[----:B------:R-:W-:Y:S02]  /*04c0*/  FSEL R13, R5, R17, !P0 ;  /* 0x00000011050d7208 */ /* 0x000fe40004000000 */
[----:B------:R-:W-:Y:S02]  /*04d0*/  IADD3 R4, PT, PT, R2, 0x1, RZ ;  /* 0x0000000102047810 */ /* 0x000fe40007ffe0ff */
[----:B------:R-:W-:Y:S02]  /*04e0*/  LOP3.LUT P0, RZ, R3, 0x2, RZ, 0xc0, !PT ;  /* 0x0000000203ff7812 */ /* 0x000fe4000780c0ff */
[----:B------:R-:W-:Y:S01]  /*04f0*/  DADD R8, RZ, -R12 ;  /* 0x00000000ff087229 */ /* 0x000fe2000000080c */
[----:B------:R-:W-:-:S09]  /*0500*/  IMAD.WIDE R4, R4, 0x8, RZ ;  /* 0x0000000804047825 */ /* 0x000fd200078e02ff */
[----:B------:R-:W-:Y:S02]  /*0510*/  FSEL R16, R12, R8, !P0 ;  /* 0x000000080c107208 */ /* 0x000fe40004000000 */
[----:B-12---:R-:W-:-:S07]  /*0520*/  FSEL R17, R13, R9, !P0 ;  /* 0x000000090d117208 */ /* 0x006fce0004000000 */
[----:B------:R-:W-:-:S07]  /*0530*/  LEPC R20, `(.L_x_4) ;  /* 0x000000001014794e */ /* 0x000fce0000000000 */
[----:B------:R-:W-:Y:S05]  /*0540*/  CALL.ABS.NOINC R6 ;  /* 0x0000000006007343 */ /* 0x000fea0003c00000 */
.L_x_4:
[----:B------:R-:W-:Y:S01]  /*0550*/  ISETP.GE.AND P0, PT, R23, 0x1, PT ;  /* 0x000000011700780c */ /* 0x000fe20003f06270 */
[----:B------:R-:W-:Y:S02]  /*0560*/  IMAD.MOV.U32 R6, RZ, RZ, 0x0 ;  /* 0x00000000ff067424 */ /* 0x000fe400078e00ff */
[----:B------:R-:W-:-:S10]  /*0570*/  IMAD.MOV.U32 R7, RZ, RZ, 0x3ff00000 ;  /* 0x3ff00000ff077424 */ /* 0x000fd400078e00ff */
[----:B------:R-:W-:Y:S05]  /*0580*/  @!P0 BRA `(.L_x_5) ;  /* 0x00000008002c8947 */ /* 0x000fea0003800000 */
[C---:B------:R-:W-:Y:S01]  /*0590*/  ISETP.GE.U32.AND P1, PT, R23.reuse, 0x4, PT ;  /* 0x000000041700780c */ /* 0x040fe20003f26070 */
[----:B------:R-:W-:Y:S01]  /*05a0*/  IMAD.MOV.U32 R0, RZ, RZ, 0x1 ;  /* 0x00000001ff007424 */ /* 0x000fe200078e00ff */
[----:B------:R-:W-:Y:S01]  /*05b0*/  LOP3.LUT R3, R23, 0x3, RZ, 0xc0, !PT ;  /* 0x0000000317037812 */ /* 0x000fe200078ec0ff */
[----:B------:R-:W-:Y:S01]  /*05c0*/  IMAD.MOV.U32 R6, RZ, RZ, 0x0 ;  /* 0x00000000ff067424 */ /* 0x000fe200078e00ff */
[----:B------:R-:W-:-:S09]  /*05d0*/  MOV R7, 0x3ff00000 ;  /* 0x3ff0000000077802 */ /* 0x000fd20000000f00 */
[----:B------:R-:W-:Y:S05]  /*05e0*/  @!P1 BRA `(.L_x_6) ;  /* 0x0000000400989947 */ /* 0x000fea0003800000 */
[----:B------:R-:W-:Y:S01]  /*05f0*/  LOP3.LUT R15, R23, 0x7ffffffc, RZ, 0xc0, !PT ;  /* 0x7ffffffc170f7812 */ /* 0x000fe200078ec0ff */
[----:B------:R-:W-:Y:S01]  /*0600*/  BSSY.RECONVERGENT B0, `(.L_x_7) ;  /* 0x0000063000007945 */ /* 0x000fe20003800200 */
[----:B------:R-:W-:Y:S02]  /*0610*/  IMAD.MOV.U32 R0, RZ, RZ, RZ ;  /* 0x000000ffff007224 */ /* 0x000fe400078e00ff */
[----:B------:R-:W-:Y:S01]  /*0620*/  IMAD.MOV.U32 R14, RZ, RZ, 0x4 ;  /* 0x00000004ff0e7424 */ /* 0x000fe200078e00ff */
[----:B------:R-:W-:Y:S01]  /*0630*/  IADD3 R15, PT, PT, -R15, RZ, RZ ;  /* 0x000000ff0f0f7210 */ /* 0x000fe20007ffe1ff */
[----:B------:R-:W-:Y:S02]  /*0640*/  IMAD.MOV.U32 R6, RZ, RZ, 0x0 ;  /* 0x00000000ff067424 */ /* 0x000fe400078e00ff */
[----:B------:R-:W-:-:S07]  /*0650*/  IMAD.MOV.U32 R7, RZ, RZ, 0x3ff00000 ;  /* 0x3ff00000ff077424 */ /* 0x000fce00078e00ff */
.L_x_8:
[C---:B------:R-:W-:Y:S01]  /*0660*/  VIADD R22, R14.reuse, 0xfffffffe ;  /* 0xfffffffe0e167836 */ /* 0x040fe20000000000 */
[----:B------:R-:W-:Y:S01]  /*0670*/  I2F.U32.RP R11, R14 ;  /* 0x0000000e000b7306 */ /* 0x000fe20000209000 */
[C---:B------:R-:W-:Y:S02]  /*0680*/  VIADD R21, R14.reuse, 0x2 ;  /* 0x000000020e157836 */ /* 0x040fe40000000000 */
[----:B------:R-:W-:Y:S01]  /*0690*/  VIADD R20, R14, 0x4 ;  /* 0x000000040e147836 */ /* 0x000fe20000000000 */
[----:B------:R-:W-:Y:S01]  /*06a0*/  ISETP.NE.U32.AND P6, PT, R22, RZ, PT ;  /* 0x000000ff1600720c */ /* 0x000fe20003fc5070 */
[----:B------:R-:W-:Y:S01]  /*06b0*/  IMAD.MOV R25, RZ, RZ, -R22 ;  /* 0x000000ffff197224 */ /* 0x000fe200078e0a16 */
[----:B------:R-:W-:Y:S01]  /*06c0*/  IADD3 R29, PT, PT, RZ, -R21, RZ ;  /* 0x80000015ff1d7210 */ /* 0x000fe20007ffe0ff */
[----:B------:R-:W-:Y:S01]  /*06d0*/  IMAD.MOV R28, RZ, RZ, -R20 ;  /* 0x000000ffff1c7224 */ /* 0x000fe200078e0a14 */
[----:B------:R-:W0:Y:S01]  /*06e0*/  I2F.U32.RP R10, R22 ;  /* 0x00000016000a7306 */ /* 0x000e220000209000 */
[----:B------:R-:W-:-:S02]  /*06f0*/  VIADD R15, R15, 0x4 ;  /* 0x000000040f0f7836 */ /* 0x000fc40000000000 */
[----:B------:R-:W-:-:S05]  /*0700*/  VIADD R0, R0, 0x4 ;  /* 0x0000000400007836 */ /* 0x000fca0000000000 */
[----:B------:R-:W-:Y:S08]  /*0710*/  I2F.U32.RP R24, R21 ;  /* 0x0000001500187306 */ /* 0x000ff00000209000 */
[----:B0-----:R-:W0:Y:S08]  /*0720*/  MUFU.RCP R10, R10 ;  /* 0x0000000a000a7308 */ /* 0x001e300000001000 */
[----:B------:R-:W1:Y:S08]  /*0730*/  MUFU.RCP R11, R11 ;  /* 0x0000000b000b7308 */ /* 0x000e700000001000 */
[----:B------:R-:W2:Y:S01]  /*0740*/  I2F.U32.RP R26, R20 ;  /* 0x00000014001a7306 */ /* 0x000ea20000209000 */
[----:B0-----:R-:W-:-:S07]  /*0750*/  IADD3 R8, PT, PT, R10, 0xffffffe, RZ ;  /* 0x0ffffffe0a087810 */ /* 0x001fce0007ffe0ff */
[----:B------:R-:W0:Y:S01]  /*0760*/  MUFU.RCP R24, R24 ;  /* 0x0000001800187308 */ /* 0x000e220000001000 */
[----:B-1----:R-:W-:-:S07]  /*0770*/  VIADD R12, R11, 0xffffffe ;  /* 0x0ffffffe0b0c7836 */ /* 0x002fce0000000000 */
[----:B------:R1:W3:Y:S08]  /*0780*/  F2I.FTZ.U32.TRUNC.NTZ R9, R8 ;  /* 0x0000000800097305 */ /* 0x0002f0000021f000 */
[----:B--2---:R-:W2:Y:S01]  /*0790*/  MUFU.RCP R26, R26 ;  /* 0x0000001a001a7308 */ /* 0x004ea20000001000 */
[----:B0-----:R-:W-:Y:S02]  /*07a0*/  VIADD R10, R24, 0xffffffe ;  /* 0x0ffffffe180a7836 */ /* 0x001fe40000000000 */
[----:B-1----:R-:W-:-:S02]  /*07b0*/  IMAD.MOV.U32 R8, RZ, RZ, RZ ;  /* 0x000000ffff087224 */ /* 0x002fc400078e00ff */
[----:B---3--:R-:W-:-:S03]  /*07c0*/  IMAD R25, R25, R9, RZ ;  /* 0x0000000919197224 */ /* 0x008fc600078e02ff */
[----:B------:R-:W0:Y:S01]  /*07d0*/  F2I.FTZ.U32.TRUNC.NTZ R13, R12 ;  /* 0x0000000c000d7305 */ /* 0x000e22000021f000 */
[----:B------:R-:W-:-:S04]  /*07e0*/  IMAD.HI.U32 R24, R9, R25, R8 ;  /* 0x0000001909187227 */ /* 0x000fc800078e0008 */
[----:B------:R-:W-:-:S03]  /*07f0*/  VIADD R25, R14, 0xffffffff ;  /* 0xffffffff0e197836 */ /* 0x000fc60000000000 */
[----:B------:R1:W3:Y:S01]  /*0800*/  F2I.FTZ.U32.TRUNC.NTZ R11, R10 ;  /* 0x0000000a000b7305 */ /* 0x0002e2000021f000 */
[----:B--2---:R-:W-:Y:S02]  /*0810*/  VIADD R26, R26, 0xffffffe ;  /* 0x0ffffffe1a1a7836 */ /* 0x004fe40000000000 */
[----:B------:R-:W-:-:S04]  /*0820*/  IMAD.HI.U32 R24, R24, R25, RZ ;  /* 0x0000001918187227 */ /* 0x000fc800078e00ff */
[--C-:B0-----:R-:W-:Y:S01]  /*0830*/  IMAD.MOV R27, RZ, RZ, -R13.reuse ;  /* 0x000000ffff1b7224 */ /* 0x101fe200078e0a0d */
[----:B------:R-:W0:Y:S01]  /*0840*/  F2I.FTZ.U32.TRUNC.NTZ R9, R26 ;  /* 0x0000001a00097305 */ /* 0x000e22000021f000 */
[----:B------:R-:W-:Y:S01]  /*0850*/  IMAD.MOV.U32 R12, RZ, RZ, RZ ;  /* 0x000000ffff0c7224 */ /* 0x000fe200078e00ff */
[----:B------:R-:W-:Y:S01]  /*0860*/  IADD3 R8, PT, PT, -R24, RZ, RZ ;  /* 0x000000ff18087210 */ /* 0x000fe20007ffe1ff */
[----:B------:R-:W-:Y:S02]  /*0870*/  IMAD R27, R27, R14, RZ ;  /* 0x0000000e1b1b7224 */ /* 0x000fe400078e02ff */
[----:B-1----:R-:W-:Y:S02]  /*0880*/  IMAD.MOV.U32 R10, RZ, RZ, RZ ;  /* 0x000000ffff0a7224 */ /* 0x002fe400078e00ff */
[----:B------:R-:W-:-:S04]  /*0890*/  IMAD.HI.U32 R12, R13, R27, R12 ;  /* 0x0000001b0d0c7227 */ /* 0x000fc800078e000c */
[----:B---3--:R-:W-:Y:S02]  /*08a0*/  IMAD R27, R29, R11, RZ ;  /* 0x0000000b1d1b7224 */ /* 0x008fe400078e02ff */
[----:B------:R-:W-:Y:S02]  /*08b0*/  VIADD R13, R14, 0x1 ;  /* 0x000000010e0d7836 */ /* 0x000fe40000000000 */
[----:B------:R-:W-:Y:S02]  /*08c0*/  IMAD R25, R22, R8, R25 ;  /* 0x0000000816197224 */ /* 0x000fe400078e0219 */
[----:B------:R-:W-:-:S03]  /*08d0*/  IMAD.HI.U32 R27, R11, R27, R10 ;  /* 0x0000001b0b1b7227 */ /* 0x000fc600078e000a */
[----:B------:R-:W-:Y:S01]  /*08e0*/  ISETP.GE.U32.AND P4, PT, R25, R22, PT ;  /* 0x000000161900720c */ /* 0x000fe20003f86070 */
[----:B------:R-:W-:Y:S02]  /*08f0*/  IMAD.MOV.U32 R29, RZ, RZ, R28 ;  /* 0x000000ffff1d7224 */ /* 0x000fe400078e001c */
[----:B------:R-:W-:-:S04]  /*0900*/  IMAD.HI.U32 R11, R12, R13, RZ ;  /* 0x0000000d0c0b7227 */ /* 0x000fc800078e00ff */
[----:B0-----:R-:W-:Y:S01]  /*0910*/  IMAD R29, R29, R9, RZ ;  /* 0x000000091d1d7224 */ /* 0x001fe200078e02ff */
[----:B------:R-:W-:Y:S01]  /*0920*/  IADD3 R26, PT, PT, -R11, RZ, RZ ;  /* 0x000000ff0b1a7210 */ /* 0x000fe20007ffe1ff */
[----:B------:R-:W-:Y:S02]  /*0930*/  IMAD.MOV.U32 R8, RZ, RZ, RZ ;  /* 0x000000ffff087224 */ /* 0x000fe400078e00ff */
[----:B------:R-:W-:Y:S02]  /*0940*/  VIADD R12, R14, 0x3 ;  /* 0x000000030e0c7836 */ /* 0x000fe40000000000 */
[----:B------:R-:W-:-:S04]  /*0950*/  IMAD.HI.U32 R8, R9, R29, R8 ;  /* 0x0000001d09087227 */ /* 0x000fc800078e0008 */
[----:B------:R-:W-:-:S04]  /*0960*/  IMAD.HI.U32 R10, R27, R12, RZ ;  /* 0x0000000c1b0a7227 */ /* 0x000fc800078e00ff */
[C---:B------:R-:W-:Y:S02]  /*0970*/  VIADD R9, R14.reuse, 0x5 ;  /* 0x000000050e097836 */ /* 0x040fe40000000000 */
[----:B------:R-:W-:Y:S02]  /*0980*/  IMAD R13, R14, R26, R13 ;  /* 0x0000001a0e0d7224 */ /* 0x000fe400078e020d */
[----:B------:R-:W-:Y:S02]  /*0990*/  IMAD.MOV R26, RZ, RZ, -R10 ;  /* 0x000000ffff1a7224 */ /* 0x000fe400078e0a0a */
[----:B------:R-:W-:Y:S01]  /*09a0*/  IMAD.HI.U32 R8, R8, R9, RZ ;  /* 0x0000000908087227 */ /* 0x000fe200078e00ff */
[----:B------:R-:W-:-:S03]  /*09b0*/  ISETP.GE.U32.AND P1, PT, R13, R14, PT ;  /* 0x0000000e0d00720c */ /* 0x000fc60003f26070 */
[----:B------:R-:W-:Y:S02]  /*09c0*/  @P4 IMAD.IADD R25, R25, 0x1, -R22 ;  /* 0x0000000119194824 */ /* 0x000fe400078e0a16 */
[----:B------:R-:W-:Y:S01]  /*09d0*/  IMAD R12, R21, R26, R12 ;  /* 0x0000001a150c7224 */ /* 0x000fe200078e020c */
[----:B------:R-:W-:Y:S01]  /*09e0*/  IADD3 R26, PT, PT, -R8, RZ, RZ ;  /* 0x000000ff081a7210 */ /* 0x000fe20007ffe1ff */
[----:B------:R-:W-:Y:S01]  /*09f0*/  @P4 VIADD R24, R24, 0x1 ;  /* 0x0000000118184836 */ /* 0x000fe20000000000 */
[----:B------:R-:W-:Y:S02]  /*0a00*/  ISETP.GE.U32.AND P5, PT, R25, R22, PT ;  /* 0x000000161900720c */ /* 0x000fe40003fa6070 */
[----:B------:R-:W-:Y:S01]  /*0a10*/  ISETP.GE.U32.AND P2, PT, R12, R21, PT ;  /* 0x000000150c00720c */ /* 0x000fe20003f46070 */
[----:B------:R-:W-:Y:S02]  /*0a20*/  IMAD R9, R20, R26, R9 ;  /* 0x0000001a14097224 */ /* 0x000fe400078e0209 */
[----:B------:R-:W-:Y:S01]  /*0a30*/  @P1 IMAD.IADD R13, R13, 0x1, -R14 ;  /* 0x000000010d0d1824 */ /* 0x000fe200078e0a0e */
[----:B------:R-:W-:-:S02]  /*0a40*/  @P1 IADD3 R11, PT, PT, R11, 0x1, RZ ;  /* 0x000000010b0b1810 */ /* 0x000fc40007ffe0ff */
[----:B------:R-:W-:Y:S02]  /*0a50*/  ISETP.GE.U32.AND P3, PT, R9, R20, PT ;  /* 0x000000140900720c */ /* 0x000fe40003f66070 */
[----:B------:R-:W-:Y:S02]  /*0a60*/  ISETP.GE.U32.AND P4, PT, R13, R14, PT ;  /* 0x0000000e0d00720c */ /* 0x000fe40003f86070 */
[----:B------:R-:W-:Y:S01]  /*0a70*/  ISETP.NE.U32.AND P1, PT, R21, RZ, PT ;  /* 0x000000ff1500720c */ /* 0x000fe20003f25070 */
[----:B------:R-:W-:Y:S01]  /*0a80*/  @P5 VIADD R24, R24, 0x1 ;  /* 0x0000000118185836 */ /* 0x000fe20000000000 */
[----:B------:R-:W-:Y:S01]  /*0a90*/  ISETP.NE.U32.AND P5, PT, R14, RZ, PT ;  /* 0x000000ff0e00720c */ /* 0x000fe20003fa5070 */
[----:B------:R-:W-:Y:S01]  /*0aa0*/  @P2 IMAD.IADD R12, R12, 0x1, -R21 ;  /* 0x000000010c0c2824 */ /* 0x000fe200078e0a15 */
[----:B------:R-:W-:Y:S01]  /*0ab0*/  @!P6 LOP3.LUT R24, RZ, R22, RZ, 0x33, !PT ;  /* 0x00000016ff18e212 */ /* 0x000fe200078e33ff */
[----:B------:R-:W-:Y:S01]  /*0ac0*/  @P2 VIADD R10, R10, 0x1 ;  /* 0x000000010a0a2836 */ /* 0x000fe20000000000 */
[----:B------:R-:W-:-:S02]  /*0ad0*/  ISETP.NE.U32.AND P2, PT, R20, RZ, PT ;  /* 0x000000ff1400720c */ /* 0x000fc40003f45070 */
[----:B------:R-:W-:Y:S01]  /*0ae0*/  ISETP.GE.U32.AND P6, PT, R12, R21, PT ;  /* 0x000000150c00720c */ /* 0x000fe20003fc6070 */
[----:B------:R-:W-:Y:S01]  /*0af0*/  @P3 IMAD.IADD R9, R9, 0x1, -R20 ;  /* 0x0000000109093824 */ /* 0x000fe200078e0a14 */
[----:B------:R-:W0:Y:S01]  /*0b00*/  I2F.F64.U32 R24, R24 ;  /* 0x0000001800187312 */ /* 0x000e220000201800 */
[----:B------:R-:W-:Y:S01]  /*0b10*/  @P4 VIADD R11, R11, 0x1 ;  /* 0x000000010b0b4836 */ /* 0x000fe20000000000 */
[----:B------:R-:W-:Y:S02]  /*0b20*/  @P3 IADD3 R8, PT, PT, R8, 0x1, RZ ;  /* 0x0000000108083810 */ /* 0x000fe40007ffe0ff */
[----:B------:R-:W-:Y:S02]  /*0b30*/  ISETP.GE.U32.AND P4, PT, R9, R20, PT ;  /* 0x000000140900720c */ /* 0x000fe40003f86070 */
[----:B------:R-:W-:Y:S01]  /*0b40*/  @!P5 LOP3.LUT R11, RZ, R14, RZ, 0x33, !PT ;  /* 0x0000000eff0bd212 */ /* 0x000fe200078e33ff */
[----:B------:R-:W-:-:S03]  /*0b50*/  VIADD R14, R14, 0x8 ;  /* 0x000000080e0e7836 */ /* 0x000fc60000000000 */
[----:B------:R-:W1:Y:S01]  /*0b60*/  I2F.F64.U32 R12, R11 ;  /* 0x0000000b000c7312 */ /* 0x000e620000201800 */
[----:B------:R-:W-:Y:S01]  /*0b70*/  @P6 VIADD R10, R10, 0x1 ;  /* 0x000000010a0a6836 */ /* 0x000fe20000000000 */
[----:B------:R-:W-:Y:S02]  /*0b80*/  @!P1 LOP3.LUT R10, RZ, R21, RZ, 0x33, !PT ;  /* 0x00000015ff0a9212 */ /* 0x000fe400078e33ff */
[----:B------:R-:W-:Y:S01]  /*0b90*/  ISETP.NE.AND P1, PT, R15, RZ, PT ;  /* 0x000000ff0f00720c */ /* 0x000fe20003f25270 */
[----:B0-----:R-:W-:Y:S02]  /*0ba0*/  DMUL R6, R24, R6 ;  /* 0x0000000618067228 */ /* 0x001fe40000000000 */
[----:B------:R-:W-:Y:S01]  /*0bb0*/  @P4 VIADD R8, R8, 0x1 ;  /* 0x0000000108084836 */ /* 0x000fe20000000000 */
[----:B------:R-:W0:Y:S01]  /*0bc0*/  I2F.F64.U32 R24, R10 ;  /* 0x0000000a00187312 */ /* 0x000e220000201800 */
[----:B------:R-:W-:-:S04]  /*0bd0*/  @!P2 LOP3.LUT R8, RZ, R20, RZ, 0x33, !PT ;  /* 0x00000014ff08a212 */ /* 0x000fc800078e33ff */
[----:B-1----:R-:W-:-:S03]  /*0be0*/  DMUL R6, R6, R12 ;  /* 0x0000000c06067228 */ /* 0x002fc60000000000 */
[----:B------:R-:W1:Y:S05]  /*0bf0*/  I2F.F64.U32 R8, R8 ;  /* 0x0000000800087312 */ /* 0x000e6a0000201800 */
[----:B0-----:R-:W-:-:S08]  /*0c00*/  DMUL R6, R6, R24 ;  /* 0x0000001806067228 */ /* 0x001fd00000000000 */
[----:B-1----:R-:W-:Y:S01]  /*0c10*/  DMUL R6, R6, R8 ;  /* 0x0000000806067228 */ /* 0x002fe20000000000 */
[----:B------:R-:W-:Y:S10]  /*0c20*/  @P1 BRA `(.L_x_8) ;  /* 0xfffffff8008c1947 */ /* 0x000ff4000383ffff */
[----:B------:R-:W-:Y:S05]  /*0c30*/  BSYNC.RECONVERGENT B0 ;  /* 0x0000000000007941 */ /* 0x000fea0003800200 */
.L_x_7:
[----:B------:R-:W-:-:S07]  /*0c40*/  IADD3 R0, PT, PT, R0, 0x1, RZ ;  /* 0x0000000100007810 */ /* 0x000fce0007ffe0ff */
.L_x_6:
[----:B------:R-:W-:Y:S01]  /*0c50*/  ISETP.NE.AND P1, PT, R3, RZ, PT ;  /* 0x000000ff0300720c */ /* 0x000fe20003f25270 */
[----:B------:R-:W-:-:S12]  /*0c60*/  BSSY.RECONVERGENT B0, `(.L_x_5) ;  /* 0x000001d000007945 */ /* 0x000fd80003800200 */
[----:B------:R-:W-:Y:S05]  /*0c70*/  @!P1 BRA `(.L_x_9) ;  /* 0x00000000006c9947 */ /* 0x000fea0003800000 */
[----:B------:R-:W-:Y:S01]  /*0c80*/  LEA R0, R0, 0x1, 0x1 ;  /* 0x0000000100007811 */ /* 0x000fe200078e08ff */
[----:B------:R-:W-:-:S07]  /*0c90*/  IMAD.MOV R3, RZ, RZ, -R3 ;  /* 0x000000ffff037224 */ /* 0x000fce00078e0a03 */
.L_x_10:
[----:B------:R-:W-:Y:S01]  /*0ca0*/  VIADD R11, R0, 0xffffffff ;  /* 0xffffffff000b7836 */ /* 0x000fe20000000000 */
[----:B------:R-:W-:-:S03]  /*0cb0*/  IADD3 R3, PT, PT, R3, 0x1, RZ ;  /* 0x0000000103037810 */ /* 0x000fc60007ffe0ff */
[----:B------:R-:W0:Y:S01]  /*0cc0*/  I2F.U32.RP R10, R11 ;  /* 0x0000000b000a7306 */ /* 0x000e220000209000 */
[----:B------:R-:W-:Y:S01]  /*0cd0*/  IMAD.MOV R13, RZ, RZ, -R11 ;  /* 0x000000ffff0d7224 */ /* 0x000fe200078e0a0b */
[----:B------:R-:W-:-:S06]  /*0ce0*/  ISETP.NE.U32.AND P3, PT, R11, RZ, PT ;  /* 0x000000ff0b00720c */ /* 0x000fcc0003f65070 */
[----:B0-----:R-:W0:Y:S02]  /*0cf0*/  MUFU.RCP R10, R10 ;  /* 0x0000000a000a7308 */ /* 0x001e240000001000 */
[----:B0-----:R-:W-:-:S06]  /*0d00*/  VIADD R8, R10, 0xffffffe ;  /* 0x0ffffffe0a087836 */ /* 0x001fcc0000000000 */
[----:B------:R0:W1:Y:S02]  /*0d10*/  F2I.FTZ.U32.TRUNC.NTZ R9, R8 ;  /* 0x0000000800097305 */ /* 0x000064000021f000 */
[----:B0-----:R-:W-:Y:S01]  /*0d20*/  MOV R8, RZ ;  /* 0x000000ff00087202 */ /* 0x001fe20000000f00 */
[----:B-1----:R-:W-:-:S04]  /*0d30*/  IMAD R13, R13, R9, RZ ;  /* 0x000000090d0d7224 */ /* 0x002fc800078e02ff */
[----:B------:R-:W-:-:S06]  /*0d40*/  IMAD.HI.U32 R9, R9, R13, R8 ;  /* 0x0000000d09097227 */ /* 0x000fcc00078e0008 */
[----:B------:R-:W-:-:S04]  /*0d50*/  IMAD.HI.U32 R9, R9, R0, RZ ;  /* 0x0000000009097227 */ /* 0x000fc800078e00ff */
[----:B------:R-:W-:-:S04]  /*0d60*/  IMAD.MOV R12, RZ, RZ, -R9 ;  /* 0x000000ffff0c7224 */ /* 0x000fc800078e0a09 */
[----:B------:R-:W-:Y:S02]  /*0d70*/  IMAD R12, R11, R12, R0 ;  /* 0x0000000c0b0c7224 */ /* 0x000fe400078e0200 */
[----:B------:R-:W-:-:S03]  /*0d80*/  VIADD R0, R0, 0x2 ;  /* 0x0000000200007836 */ /* 0x000fc60000000000 */
[----:B------:R-:W-:-:S13]  /*0d90*/  ISETP.GE.U32.AND P1, PT, R12, R11, PT ;  /* 0x0000000b0c00720c */ /* 0x000fda0003f26070 */
[----:B------:R-:W-:Y:S02]  /*0da0*/  @P1 IMAD.IADD R12, R12, 0x1, -R11 ;  /* 0x000000010c0c1824 */ /* 0x000fe400078e0a0b */
[----:B------:R-:W-:Y:S01]  /*0db0*/  @P1 VIADD R9, R9, 0x1 ;  /* 0x0000000109091836 */ /* 0x000fe20000000000 */
[----:B------:R-:W-:Y:S02]  /*0dc0*/  ISETP.NE.AND P1, PT, R3, RZ, PT ;  /* 0x000000ff0300720c */ /* 0x000fe40003f25270 */
[----:B------:R-:W-:-:S13]  /*0dd0*/  ISETP.GE.U32.AND P2, PT, R12, R11, PT ;  /* 0x0000000b0c00720c */ /* 0x000fda0003f46070 */
[----:B------:R-:W-:Y:S01]  /*0de0*/  @P2 VIADD R9, R9, 0x1 ;  /* 0x0000000109092836 */ /* 0x000fe20000000000 */
[----:B------:R-:W-:-:S06]  /*0df0*/  @!P3 LOP3.LUT R9, RZ, R11, RZ, 0x33, !PT ;  /* 0x0000000bff09b212 */ /* 0x000fcc00078e33ff */
[----:B------:R-:W0:Y:S02]  /*0e00*/  I2F.F64.U32 R8, R9 ;  /* 0x0000000900087312 */ /* 0x000e240000201800 */
[----:B0-----:R-:W-:Y:S01]  /*0e10*/  DMUL R6, R8, R6 ;  /* 0x0000000608067228 */ /* 0x001fe20000000000 */
[----:B------:R-:W-:Y:S10]  /*0e20*/  @P1 BRA `(.L_x_10) ;  /* 0xfffffffc009c1947 */ /* 0x000ff4000383ffff */
.L_x_9:
[----:B------:R-:W-:Y:S05]  /*0e30*/  BSYNC.RECONVERGENT B0 ;  /* 0x0000000000007941 */ /* 0x000fea0003800200 */
.L_x_5:
[----:B------:R-:W-:Y:S02]  /*0e40*/  IMAD.MOV.U32 R28, RZ, RZ, 0x0 ;  /* 0x00000000ff1c7424 */ /* 0x000fe400078e00ff */
[----:B------:R-:W-:Y:S01]  /*0e50*/  IMAD.MOV.U32 R29, RZ, RZ, 0x3ff00000 ;  /* 0x3ff00000ff1d7424 */ /* 0x000fe200078e00ff */
[----:B------:R-:W-:Y:S06]  /*0e60*/  @!P0 BRA `(.L_x_11) ;  /* 0x00000000002c8947 */ /* 0x000fec0003800000 */
[----:B------:R-:W-:Y:S01]  /*0e70*/  LOP3.LUT P1, R0, R23, 0x3, RZ, 0xc0, !PT ;  /* 0x0000000317007812 */ /* 0x000fe2000782c0ff */
[----:B------:R-:W-:-:S12]  /*0e80*/  BSSY.RECONVERGENT B0, `(.L_x_11) ;  /* 0x0000009000007945 */ /* 0x000fd80003800200 */
[----:B------:R-:W-:Y:S05]  /*0e90*/  @!P1 BRA `(.L_x_12) ;  /* 0x00000000001c9947 */ /* 0x000fea0003800000 */
[----:B------:R-:W-:Y:S01]  /*0ea0*/  IMAD.MOV R0, RZ, RZ, -R0 ;  /* 0x000000ffff007224 */ /* 0x000fe200078e0a00 */
[----:B------:R-:W-:Y:S01]  /*0eb0*/  MOV R28, 0x0 ;  /* 0x00000000001c7802 */ /* 0x000fe20000000f00 */
[----:B------:R-:W-:-:S07]  /*0ec0*/  IMAD.MOV.U32 R29, RZ, RZ, 0x3ff00000 ;  /* 0x3ff00000ff1d7424 */ /* 0x000fce00078e00ff */
.L_x_13:
[----:B------:R-:W-:Y:S01]  /*0ed0*/  VIADD R0, R0, 0x1 ;  /* 0x0000000100007836 */ /* 0x000fe20000000000 */
[----:B------:R-:W-:-:S04]  /*0ee0*/  DADD R28, -RZ, -R28 ;  /* 0x00000000ff1c7229 */ /* 0x000fc8000000091c */
[----:B------:R-:W-:-:S13]  /*0ef0*/  ISETP.NE.AND P1, PT, R0, RZ, PT ;  /* 0x000000ff0000720c */ /* 0x000fda0003f25270 */
[----:B------:R-:W-:Y:S05]  /*0f00*/  @P1 BRA `(.L_x_13) ;  /* 0xfffffffc00f01947 */ /* 0x000fea000383ffff */
.L_x_12:
[----:B------:R-:W-:Y:S05]  /*0f10*/  BSYNC.RECONVERGENT B0 ;  /* 0x0000000000007941 */ /* 0x000fea0003800200 */
.L_x_11:
[----:B------:R-:W0:Y:S01]  /*0f20*/  MUFU.RSQ64H R15, R7 ;  /* 0x00000007000f7308 */ /* 0x000e220000001c00 */
[----:B------:R-:W-:Y:S01]  /*0f30*/  VIADD R14, R7, 0xfcb00000 ;  /* 0xfcb00000070e7836 */ /* 0x000fe20000000000 */
[----:B------:R-:W-:Y:S01]  /*0f40*/  MOV R11, 0x3fd80000 ;  /* 0x3fd80000000b7802 */ /* 0x000fe20000000f00 */
[----:B------:R-:W-:Y:S01]  /*0f50*/  IMAD.MOV.U32 R10, RZ, RZ, 0x0 ;  /* 0x00000000ff0a7424 */ /* 0x000fe200078e00ff */
[----:B------:R-:W-:Y:S02]  /*0f60*/  BSSY.RECONVERGENT B0, `(.L_x_14) ;  /* 0x0000016000007945 */ /* 0x000fe40003800200 */
[----:B------:R-:W-:Y:S01]  /*0f70*/  ISETP.GE.U32.AND P1, PT, R14, 0x7ca00000, PT ;  /* 0x7ca000000e00780c */ /* 0x000fe20003f26070 */
[----:B0-----:R-:W-:-:S08]  /*0f80*/  DMUL R8, R14, R14 ;  /* 0x0000000e0e087228 */ /* 0x001fd00000000000 */
[----:B------:R-:W-:-:S08]  /*0f90*/  DFMA R8, -R8, R6, 1 ;  /* 0x3ff000000808742b */ /* 0x000fd00000000106 */
[----:B------:R-:W-:Y:S02]  /*0fa0*/  DFMA R10, R8, R10, 0.5 ;  /* 0x3fe00000080a742b */ /* 0x000fe4000000000a */
[----:B------:R-:W-:-:S08]  /*0fb0*/  DMUL R8, R14, R8 ;  /* 0x000000080e087228 */ /* 0x000fd00000000000 */
[----:B------:R-:W-:-:S08]  /*0fc0*/  DFMA R10, R10, R8, R14 ;  /* 0x000000080a0a722b */ /* 0x000fd0000000000e */
[----:B------:R-:W-:Y:S02]  /*0fd0*/  DMUL R20, R10, R6 ;  /* 0x000000060a147228 */ /* 0x000fe40000000000 */
[----:B------:R-:W-:Y:S02]  /*0fe0*/  VIADD R13, R11, 0xfff00000 ;  /* 0xfff000000b0d7836 */ /* 0x000fe40000000000 */
[----:B------:R-:W-:-:S04]  /*0ff0*/  IMAD.MOV.U32 R12, RZ, RZ, R10 ;  /* 0x000000ffff0c7224 */ /* 0x000fc800078e000a */
[----:B------:R-:W-:-:S08]  /*1000*/  DFMA R24, R20, -R20, R6 ;  /* 0x800000141418722b */ /* 0x000fd00000000006 */
[----:B------:R-:W-:Y:S01]  /*1010*/  DFMA R8, R24, R12, R20 ;  /* 0x0000000c1808722b */ /* 0x000fe20000000014 */
[----:B------:R-:W-:Y:S10]  /*1020*/  @!P1 BRA `(.L_x_15) ;  /* 0x0000000000249947 */ /* 0x000ff40003800000 */
[----:B------:R-:W-:Y:S01]  /*1030*/  IMAD.MOV.U32 R0, RZ, RZ, R10 ;  /* 0x000000ffff007224 */ /* 0x000fe200078e000a */
[----:B------:R-:W-:Y:S01]  /*1040*/  MOV R11, R25 ;  /* 0x00000019000b7202 */ /* 0x000fe20000000f00 */
[----:B------:R-:W-:Y:S01]  /*1050*/  IMAD.MOV.U32 R12, RZ, RZ, R20 ;  /* 0x000000ffff0c7224 */ /* 0x000fe200078e0014 */
[----:B------:R-:W-:Y:S01]  /*1060*/  MOV R20, 0x10a0 ;  /* 0x000010a000147802 */ /* 0x000fe20000000f00 */
[----:B------:R-:W-:Y:S02]  /*1070*/  IMAD.MOV.U32 R10, RZ, RZ, R24 ;  /* 0x000000ffff0a7224 */ /* 0x000fe400078e0018 */
[----:B------:R-:W-:-:S07]  /*1080*/  IMAD.MOV.U32 R3, RZ, RZ, R21 ;  /* 0x000000ffff037224 */ /* 0x000fce00078e0015 */
[----:B------:R-:W-:Y:S05]  /*1090*/  CALL.REL.NOINC `($__internal_1_$__cuda_sm20_dsqrt_rn_f64_mediumpath_v1) ;  /* 0x0000004800847944 */ /* 0x000fea0003c00000 */
[----:B------:R-:W-:Y:S02]  /*10a0*/  IMAD.MOV.U32 R8, RZ, RZ, R10 ;  /* 0x000000ffff087224 */ /* 0x000fe400078e000a */
[----:B------:R-:W-:-:S07]  /*10b0*/  IMAD.MOV.U32 R9, RZ, RZ, R11 ;  /* 0x000000ffff097224 */ /* 0x000fce00078e000b */
.L_x_15:
[----:B------:R-:W-:Y:S05]  /*10c0*/  BSYNC.RECONVERGENT B0 ;  /* 0x0000000000007941 */ /* 0x000fea0003800200 */
.L_x_14:
[----:B------:R-:W-:Y:S01]  /*10d0*/  MOV R30, 0x0 ;  /* 0x00000000001e7802 */ /* 0x000fe20000000f00 */
[----:B------:R-:W-:Y:S01]  /*10e0*/  IMAD.MOV.U32 R31, RZ, RZ, 0x3ff00000 ;  /* 0x3ff00000ff1f7424 */ /* 0x000fe200078e00ff */
[----:B------:R-:W-:Y:S06]  /*10f0*/  @!P0 BRA `(.L_x_16) ;  /* 0x0000000400248947 */ /* 0x000fec0003800000 */
[C---:B------:R-:W-:Y:S01]  /*1100*/  ISETP.GE.U32.AND P0, PT, R23.reuse, 0x4, PT ;  /* 0x000000041700780c */ /* 0x040fe20003f06070 */
[----:B------:R-:W-:Y:S01]  /*1110*/  DFMA R6, -R16, R16, 1 ;  /* 0x3ff000001006742b */ /* 0x000fe20000000110 */
[----:B------:R-:W-:Y:S01]  /*1120*/  LOP3.LUT R3, R23, 0x3, RZ, 0xc0, !PT ;  /* 0x0000000317037812 */ /* 0x000fe200078ec0ff */
[----:B------:R-:W-:Y:S02]  /*1130*/  IMAD.MOV.U32 R30, RZ, RZ, 0x0 ;  /* 0x00000000ff1e7424 */ /* 0x000fe400078e00ff */
[----:B------:R-:W-:-:S08]  /*1140*/  IMAD.MOV.U32 R31, RZ, RZ, 0x3ff00000 ;  /* 0x3ff00000ff1f7424 */ /* 0x000fd000078e00ff */
[----:B------:R-:W-:Y:S05]  /*1150*/  @!P0 BRA `(.L_x_17) ;  /* 0x0000000000e88947 */ /* 0x000fea0003800000 */
[----:B------:R-:W-:Y:S01]  /*1160*/  LOP3.LUT R0, R23, 0x7ffffffc, RZ, 0xc0, !PT ;  /* 0x7ffffffc17007812 */ /* 0x000fe200078ec0ff */
[----:B------:R-:W-:Y:S01]  /*1170*/  BSSY.RECONVERGENT B0, `(.L_x_17) ;  /* 0x0000038000007945 */ /* 0x000fe20003800200 */
[----:B------:R-:W-:Y:S01]  /*1180*/  MOV R30, 0x0 ;  /* 0x00000000001e7802 */ /* 0x000fe20000000f00 */
[----:B------:R-:W-:Y:S02]  /*1190*/  IMAD.MOV.U32 R31, RZ, RZ, 0x3ff00000 ;  /* 0x3ff00000ff1f7424 */ /* 0x000fe400078e00ff */
[----:B------:R-:W-:-:S05]  /*11a0*/  IMAD.MOV R0, RZ, RZ, -R0 ;  /* 0x000000ffff007224 */ /* 0x000fca00078e0a00 */
[----:B------:R-:W-:-:S13]  /*11b0*/  ISETP.GE.AND P0, PT, R0, RZ, PT ;  /* 0x000000ff0000720c */ /* 0x000fda0003f06270 */
[----:B------:R-:W-:Y:S05]  /*11c0*/  @P0 BRA `(.L_x_18) ;  /* 0x0000000000ac0947 */ /* 0x000fea0003800000 */
[----:B------:R-:W-:Y:S01]  /*11d0*/  IMAD.MOV R10, RZ, RZ, -R0 ;  /* 0x000000ffff0a7224 */ /* 0x000fe200078e0a00 */
[----:B------:R-:W-:-:S04]  /*11e0*/  PLOP3.LUT P0, PT, PT, PT, PT, 0x80, 0x8 ;  /* 0x000000000008781c */ /* 0x000fc80003f0f070 */
[----:B------:R-:W-:-:S13]  /*11f0*/  ISETP.GT.AND P1, PT, R10, 0xc, PT ;  /* 0x0000000c0a00780c */ /* 0x000fda0003f24270 */
[----:B------:R-:W-:Y:S05]  /*1200*/  @!P1 BRA `(.L_x_19) ;  /* 0x0000000000589947 */ /* 0x000fea0003800000 */
[----:B------:R-:W-:Y:S01]  /*1210*/  BSSY.RECONVERGENT B1, `(.L_x_19) ;  /* 0x0000015000017945 */ /* 0x000fe20003800200 */
[----:B------:R-:W-:-:S13]  /*1220*/  PLOP3.LUT P0, PT, PT, PT, PT, 0x8, 0x80 ;  /* 0x000000000080781c */ /* 0x000fda0003f0e170 */
.L_x_20:
[----:B------:R-:W-:Y:S01]  /*1230*/  DMUL R30, R6, R30 ;  /* 0x0000001e061e7228 */ /* 0x000fe20000000000 */
[----:B------:R-:W-:-:S05]  /*1240*/  VIADD R0, R0, 0x10 ;  /* 0x0000001000007836 */ /* 0x000fca0000000000 */
[----:B------:R-:W-:Y:S02]  /*1250*/  ISETP.GE.AND P1, PT, R0, -0xc, PT ;  /* 0xfffffff40000780c */ /* 0x000fe40003f26270 */
[----:B------:R-:W-:-:S08]  /*1260*/  DMUL R30, R6, R30 ;  /* 0x0000001e061e7228 */ /* 0x000fd00000000000 */
        /* <DEDUP_REMOVED lines=13> */
[----:B------:R-:W-:Y:S01]  /*1340*/  DMUL R30, R6, R30 ;  /* 0x0000001e061e7228 */ /* 0x000fe20000000000 */
[----:B------:R-:W-:Y:S10]  /*1350*/  @!P1 BRA `(.L_x_20) ;  /* 0xfffffffc00b49947 */ /* 0x000ff4000383ffff */
[----:B------:R-:W-:Y:S05]  /*1360*/  BSYNC.RECONVERGENT B1 ;  /* 0x0000000000017941 */ /* 0x000fea0003800200 */
.L_x_19:
[----:B------:R-:W-:Y:S01]  /*1370*/  IMAD.MOV R10, RZ, RZ, -R0 ;  /* 0x000000ffff0a7224 */ /* 0x000fe200078e0a00 */
[----:B------:R-:W-:Y:S04]  /*1380*/  BSSY.RECONVERGENT B1, `(.L_x_21) ;  /* 0x000000d000017945 */ /* 0x000fe80003800200 */
[----:B------:R-:W-:-:S13]  /*1390*/  ISETP.GT.AND P1, PT, R10, 0x4, PT ;  /* 0x000000040a00780c */ /* 0x000fda0003f24270 */
[----:B------:R-:W-:Y:S05]  /*13a0*/  @!P1 BRA `(.L_x_22) ;  /* 0x0000000000289947 */ /* 0x000fea0003800000 */
[----:B------:R-:W-:Y:S01]  /*13b0*/  DMUL R30, R6, R30 ;  /* 0x0000001e061e7228 */ /* 0x000fe20000000000 */
[----:B------:R-:W-:Y:S02]  /*13c0*/  PLOP3.LUT P0, PT, PT, PT, PT, 0x8, 0x80 ;  /* 0x000000000080781c */ /* 0x000fe40003f0e170 */
[----:B------:R-:W-:-:S05]  /*13d0*/  IADD3 R0, PT, PT, R0, 0x8, RZ ;  /* 0x0000000800007810 */ /* 0x000fca0007ffe0ff */
[----:B------:R-:W-:-:S08]  /*13e0*/  DMUL R30, R6, R30 ;  /* 0x0000001e061e7228 */ /* 0x000fd00000000000 */
[----:B------:R-:W-:-:S08]  /*13f0*/  DMUL R30, R6, R30 ;  /* 0x0000001e061e7228 */ /* 0x000fd00000000000 */
[----:B------:R-:W-:-:S08]  /*1400*/  DMUL R30, R6, R30 ;  /* 0x0000001e061e7228 */ /* 0x000fd00000000000 */
[----:B------:R-:W-:-:S08]  /*1410*/  DMUL R30, R6, R30 ;  /* 0x0000001e061e7228 */ /* 0x000fd00000000000 */
[----:B------:R-:W-:-:S08]  /*1420*/  DMUL R30, R6, R30 ;  /* 0x0000001e061e7228 */ /* 0x000fd00000000000 */
[----:B------:R-:W-:-:S08]  /*1430*/  DMUL R30, R6, R30 ;  /* 0x0000001e061e7228 */ /* 0x000fd00000000000 */
[----:B------:R-:W-:-:S11]  /*1440*/  DMUL R30, R6, R30 ;  /* 0x0000001e061e7228 */ /* 0x000fd60000000000 */
.L_x_22:
[----:B------:R-:W-:Y:S05]  /*1450*/  BSYNC.RECONVERGENT B1 ;  /* 0x0000000000017941 */ /* 0x000fea0003800200 */
.L_x_21:
[----:B------:R-:W-:-:S13]  /*1460*/  ISETP.NE.OR P0, PT, R0, RZ, P0 ;  /* 0x000000ff0000720c */ /* 0x000fda0000705670 */
[----:B------:R-:W-:Y:S05]  /*1470*/  @!P0 BRA `(.L_x_23) ;  /* 0x00000000001c8947 */ /* 0x000fea0003800000 */
.L_x_18:
[----:B------:R-:W-:Y:S01]  /*1480*/  DMUL R30, R6, R30 ;  /* 0x0000001e061e7228 */ /* 0x000fe20000000000 */
[----:B------:R-:W-:-:S05]  /*1490*/  VIADD R0, R0, 0x4 ;  /* 0x0000000400007836 */ /* 0x000fca0000000000 */
[----:B------:R-:W-:Y:S02]  /*14a0*/  ISETP.NE.AND P0, PT, R0, RZ, PT ;  /* 0x000000ff0000720c */ /* 0x000fe40003f05270 */
[----:B------:R-:W-:-:S08]  /*14b0*/  DMUL R30, R6, R30 ;  /* 0x0000001e061e7228 */ /* 0x000fd00000000000 */
[----:B------:R-:W-:-:S08]  /*14c0*/  DMUL R30, R6, R30 ;  /* 0x0000001e061e7228 */ /* 0x000fd00000000000 */
[----:B------:R-:W-:Y:S01]  /*14d0*/  DMUL R30, R6, R30 ;  /* 0x0000001e061e7228 */ /* 0x000fe20000000000 */
[----:B------:R-:W-:Y:S10]  /*14e0*/  @P0 BRA `(.L_x_18) ;  /* 0xfffffffc00e40947 */ /* 0x000ff4000383ffff */
.L_x_23:
[----:B------:R-:W-:Y:S05]  /*14f0*/  BSYNC.RECONVERGENT B0 ;  /* 0x0000000000007941 */ /* 0x000fea0003800200 */
.L_x_17:
[----:B------:R-:W-:Y:S01]  /*1500*/  ISETP.NE.AND P0, PT, R3, RZ, PT ;  /* 0x000000ff0300720c */ /* 0x000fe20003f05270 */
[----:B------:R-:W-:-:S12]  /*1510*/  BSSY.RECONVERGENT B0, `(.L_x_16) ;  /* 0x0000007000007945 */ /* 0x000fd80003800200 */
[----:B------:R-:W-:Y:S05]  /*1520*/  @!P0 BRA `(.L_x_24) ;  /* 0x0000000000148947 */ /* 0x000fea0003800000 */
[----:B------:R-:W-:-:S07]  /*1530*/  IMAD.MOV R3, RZ, RZ, -R3 ;  /* 0x000000ffff037224 */ /* 0x000fce00078e0a03 */
.L_x_25:
[----:B------:R-:W-:Y:S01]  /*1540*/  VIADD R3, R3, 0x1 ;  /* 0x0000000103037836 */ /* 0x000fe20000000000 */
[----:B------:R-:W-:-:S04]  /*1550*/  DMUL R30, R6, R30 ;  /* 0x0000001e061e7228 */ /* 0x000fc80000000000 */
[----:B------:R-:W-:-:S13]  /*1560*/  ISETP.NE.AND P0, PT, R3, RZ, PT ;  /* 0x000000ff0300720c */ /* 0x000fda0003f05270 */
[----:B------:R-:W-:Y:S05]  /*1570*/  @P0 BRA `(.L_x_25) ;  /* 0xfffffffc00f00947 */ /* 0x000fea000383ffff */
.L_x_24:
[----:B------:R-:W-:Y:S05]  /*1580*/  BSYNC.RECONVERGENT B0 ;  /* 0x0000000000007941 */ /* 0x000fea0003800200 */
.L_x_16:
        /* <DEDUP_REMOVED lines=21> */
[----:B------:R-:W-:Y:S01]  /*16e0*/  IMAD.MOV.U32 R14, RZ, RZ, R6 ;  /* 0x000000ffff0e7224 */ /* 0x000fe200078e0006 */
[----:B------:R-:W-:Y:S01]  /*16f0*/  MOV R6, R30 ;  /* 0x0000001e00067202 */ /* 0x000fe20000000f00 */
[----:B------:R-:W-:Y:S02]  /*1700*/  IMAD.MOV.U32 R11, RZ, RZ, R25 ;  /* 0x000000ffff0b7224 */ /* 0x000fe400078e0019 */
[----:B------:R-:W-:Y:S02]  /*1710*/  IMAD.MOV.U32 R3, RZ, RZ, R21 ;  /* 0x000000ffff037224 */ /* 0x000fe400078e0015 */
[----:B------:R-:W-:-:S07]  /*1720*/  IMAD.MOV.U32 R7, RZ, RZ, R31 ;  /* 0x000000ffff077224 */ /* 0x000fce00078e001f */
[----:B------:R-:W-:Y:S05]  /*1730*/  CALL.REL.NOINC `($__internal_1_$__cuda_sm20_dsqrt_rn_f64_mediumpath_v1) ;  /* 0x0000004000dc7944 */ /* 0x000fea0003c00000 */
.L_x_27:
[----:B------:R-:W-:Y:S05]  /*1740*/  BSYNC.RECONVERGENT B0 ;  /* 0x0000000000007941 */ /* 0x000fea0003800200 */
.L_x_26:
[----:B------:R-:W0:Y:S01]  /*1750*/  LDCU UR4, c[0x0][0x384] ;  /* 0x00007080ff0477ac */ /* 0x000e220008000800 */
[----:B------:R-:W-:-:S08]  /*1760*/  DMUL R8, R8, R28 ;  /* 0x0000001c08087228 */ /* 0x000fd00000000000 */
[----:B------:R-:W-:Y:S01]  /*1770*/  DMUL R8, R8, R10 ;  /* 0x0000000a08087228 */ /* 0x000fe20000000000 */
[----:B0-----:R-:W-:-:S09]  /*1780*/  UISETP.GT.AND UP0, UPT, UR4, -0x1, UPT ;  /* 0xffffffff0400788c */ /* 0x001fd2000bf04270 */
[----:B------:R-:W-:Y:S05]  /*1790*/  BRA.U UP0, `(.L_x_28) ;  /* 0x0000000900987547 */ /* 0x000fea000b800000 */
[----:B------:R-:W-:Y:S01]  /*17a0*/  ISETP.GE.AND P0, PT, R23, 0x1, PT ;  /* 0x000000011700780c */ /* 0x000fe20003f06270 */
[----:B------:R-:W-:Y:S02]  /*17b0*/  IMAD.MOV.U32 R12, RZ, RZ, 0x0 ;  /* 0x00000000ff0c7424 */ /* 0x000fe400078e00ff */
[----:B------:R-:W-:-:S10]  /*17c0*/  IMAD.MOV.U32 R13, RZ, RZ, 0x3ff00000 ;  /* 0x3ff00000ff0d7424 */ /* 0x000fd400078e00ff */
[----:B------:R-:W-:Y:S05]  /*17d0*/  @!P0 BRA `(.L_x_29) ;  /* 0x00000008002c8947 */ /* 0x000fea0003800000 */
[----:B------:R-:W-:Y:S01]  /*17e0*/  IMAD.SHL.U32 R3, R23, 0x2, RZ ;  /* 0x0000000217037824 */ /* 0x000fe200078e00ff */
[----:B------:R-:W-:Y:S01]  /*17f0*/  MOV R0, 0x2 ;  /* 0x0000000200007802 */ /* 0x000fe20000000f00 */
[----:B------:R-:W-:Y:S02]  /*1800*/  IMAD.MOV.U32 R12, RZ, RZ, 0x0 ;  /* 0x00000000ff0c7424 */ /* 0x000fe400078e00ff */
[----:B------:R-:W-:Y:S01]  /*1810*/  IMAD.MOV.U32 R13, RZ, RZ, 0x3ff00000 ;  /* 0x3ff00000ff0d7424 */ /* 0x000fe200078e00ff */
[C---:B------:R-:W-:Y:S02]  /*1820*/  ISETP.GE.AND P0, PT, R3.reuse, 0x5, PT ;  /* 0x000000050300780c */ /* 0x040fe40003f06270 */
[----:B------:R-:W-:-:S11]  /*1830*/  VIMNMX R3, PT, PT, R3, 0x2, !PT ;  /* 0x0000000203037848 */ /* 0x000fd60007fe0100 */
[----:B------:R-:W-:Y:S05]  /*1840*/  @!P0 BRA `(.L_x_30) ;  /* 0x0000000400e48947 */ /* 0x000fea0003800000 */
[----:B------:R-:W-:Y:S01]  /*1850*/  VIADD R6, R3, 0xffffffff ;  /* 0xffffffff03067836 */ /* 0x000fe20000000000 */
[----:B------:R-:W-:Y:S01]  /*1860*/  BSSY.RECONVERGENT B0, `(.L_x_31) ;  /* 0x0000076000007945 */ /* 0x000fe20003800200 */
[----:B------:R-:W-:Y:S02]  /*1870*/  HFMA2 R12, -RZ, RZ, 0, 0 ;  /* 0x00000000ff0c7431 */ /* 0x000fe400000001ff */
[----:B------:R-:W-:Y:S01]  /*1880*/  IMAD.MOV.U32 R7, RZ, RZ, RZ ;  /* 0x000000ffff077224 */ /* 0x000fe200078e00ff */
[----:B------:R-:W-:Y:S01]  /*1890*/  LOP3.LUT R6, R6, 0xfffffffc, RZ, 0xc0, !PT ;  /* 0xfffffffc06067812 */ /* 0x000fe200078ec0ff */
[----:B------:R-:W-:-:S03]  /*18a0*/  IMAD.MOV.U32 R13, RZ, RZ, 0x3ff00000 ;  /* 0x3ff00000ff0d7424 */ /* 0x000fc600078e00ff */
[----:B------:R-:W-:-:S13]  /*18b0*/  ISETP.GT.AND P0, PT, R6, RZ, PT ;  /* 0x000000ff0600720c */ /* 0x000fda0003f04270 */
[----:B------:R-:W-:Y:S05]  /*18c0*/  @!P0 BRA `(.L_x_32) ;  /* 0x0000000400748947 */ /* 0x000fea0003800000 */
[----:B------:R-:W-:Y:S01]  /*18d0*/  IMAD.IADD R0, R6, 0x1, -R7 ;  /* 0x0000000106007824 */ /* 0x000fe200078e0a07 */
[----:B------:R-:W-:-:S04]  /*18e0*/  PLOP3.LUT P0, PT, PT, PT, PT, 0x80, 0x8 ;  /* 0x000000000008781c */ /* 0x000fc80003f0f070 */
[----:B------:R-:W-:-:S13]  /*18f0*/  ISETP.GT.AND P1, PT, R0, 0xc, PT ;  /* 0x0000000c0000780c */ /* 0x000fda0003f24270 */
[----:B------:R-:W-:Y:S05]  /*1900*/  @!P1 BRA `(.L_x_33) ;  /* 0x0000000000e09947 */ /* 0x000fea0003800000 */
[----:B------:R-:W-:Y:S01]  /*1910*/  BSSY.RECONVERGENT B1, `(.L_x_34) ;  /* 0x0000036000017945 */ /* 0x000fe20003800200 */
[----:B------:R-:W-:Y:S01]  /*1920*/  PLOP3.LUT P0, PT, PT, PT, PT, 0x8, 0x80 ;  /* 0x000000000080781c */ /* 0x000fe20003f0e170 */
[----:B------:R-:W-:-:S12]  /*1930*/  VIADD R0, R6, 0xfffffff4 ;  /* 0xfffffff406007836 */ /* 0x000fd80000000000 */
.L_x_35:
[C---:B------:R-:W-:Y:S01]  /*1940*/  VIADD R20, R7.reuse, 0x2 ;  /* 0x0000000207147836 */ /* 0x040fe20000000000 */
[C---:B------:R-:W-:Y:S01]  /*1950*/  IADD3 R21, PT, PT, R7.reuse, 0x3, RZ ;  /* 0x0000000307157810 */ /* 0x040fe20007ffe0ff */
[C---:B------:R-:W-:Y:S01]  /*1960*/  VIADD R22, R7.reuse, 0x4 ;  /* 0x0000000407167836 */ /* 0x040fe20000000000 */
[C---:B------:R-:W-:Y:S01]  /*1970*/  IADD3 R27, PT, PT, R7.reuse, 0xd, RZ ;  /* 0x0000000d071b7810 */ /* 0x040fe20007ffe0ff */
[----:B------:R0:W1:Y:S01]  /*1980*/  I2F.F64.U32 R14, R20 ;  /* 0x00000014000e7312 */ /* 0x0000620000201800 */
[C---:B------:R-:W-:Y:S02]  /*1990*/  VIADD R24, R7.reuse, 0x5 ;  /* 0x0000000507187836 */ /* 0x040fe40000000000 */
[C---:B------:R-:W-:Y:S02]  /*19a0*/  VIADD R25, R7.reuse, 0x6 ;  /* 0x0000000607197836 */ /* 0x040fe40000000000 */
[----:B------:R-:W-:-:S03]  /*19b0*/  VIADD R26, R7, 0xc ;  /* 0x0000000c071a7836 */ /* 0x000fc60000000000 */
[----:B------:R2:W3:Y:S01]  /*19c0*/  I2F.F64.U32 R10, R21 ;  /* 0x00000015000a7312 */ /* 0x0004e20000201800 */
[C---:B0-----:R-:W-:Y:S01]  /*19d0*/  VIADD R20, R7.reuse, 0x7 ;  /* 0x0000000707147836 */ /* 0x041fe20000000000 */
[----:B-1----:R-:W-:Y:S01]  /*19e0*/  DMUL R14, R14, R12 ;  /* 0x0000000c0e0e7228 */ /* 0x002fe20000000000 */
[----:B--2---:R-:W-:-:S05]  /*19f0*/  IADD3 R21, PT, PT, R7, 0x8, RZ ;  /* 0x0000000807157810 */ /* 0x004fca0007ffe0ff */
[----:B------:R0:W1:Y:S02]  /*1a00*/  I2F.F64.U32 R12, R22 ;  /* 0x00000016000c7312 */ /* 0x0000640000201800 */
[----:B---3--:R-:W-:-:S06]  /*1a10*/  DMUL R14, R14, R10 ;  /* 0x0000000a0e0e7228 */ /* 0x008fcc0000000000 */
[----:B------:R2:W3:Y:S01]  /*1a20*/  I2F.F64.U32 R10, R24 ;  /* 0x00000018000a7312 */ /* 0x0004e20000201800 */
[C---:B0-----:R-:W-:Y:S01]  /*1a30*/  VIADD R22, R7.reuse, 0x9 ;  /* 0x0000000907167836 */ /* 0x041fe20000000000 */
[----:B-1----:R-:W-:Y:S01]  /*1a40*/  DMUL R14, R14, R12 ;  /* 0x0000000c0e0e7228 */ /* 0x002fe20000000000 */
[----:B--2---:R-:W-:-:S05]  /*1a50*/  VIADD R24, R7, 0xa ;  /* 0x0000000a07187836 */ /* 0x004fca0000000000 */
[----:B------:R0:W1:Y:S02]  /*1a60*/  I2F.F64.U32 R12, R25 ;  /* 0x00000019000c7312 */ /* 0x0000640000201800 */
[----:B---3--:R-:W-:-:S06]  /*1a70*/  DMUL R14, R14, R10 ;  /* 0x0000000a0e0e7228 */ /* 0x008fcc0000000000 */
[----:B------:R-:W2:Y:S01]  /*1a80*/  I2F.F64.U32 R10, R20 ;  /* 0x00000014000a7312 */ /* 0x000ea20000201800 */
[----:B0-----:R-:W-:Y:S01]  /*1a90*/  VIADD R25, R7, 0xb ;  /* 0x0000000b07197836 */ /* 0x001fe20000000000 */
[----:B-1----:R-:W-:-:S06]  /*1aa0*/  DMUL R14, R14, R12 ;  /* 0x0000000c0e0e7228 */ /* 0x002fcc0000000000 */
[----:B------:R-:W0:Y:S02]  /*1ab0*/  I2F.F64.U32 R12, R21 ;  /* 0x00000015000c7312 */ /* 0x000e240000201800 */
[----:B--2---:R-:W-:-:S06]  /*1ac0*/  DMUL R14, R14, R10 ;  /* 0x0000000a0e0e7228 */ /* 0x004fcc0000000000 */
[----:B------:R1:W2:Y:S02]  /*1ad0*/  I2F.F64.U32 R10, R22 ;  /* 0x00000016000a7312 */ /* 0x0002a40000201800 */
[----:B0-----:R-:W-:Y:S01]  /*1ae0*/  DMUL R14, R14, R12 ;  /* 0x0000000c0e0e7228 */ /* 0x001fe20000000000 */
[----:B-1----:R-:W-:-:S05]  /*1af0*/  VIADD R22, R7, 0xe ;  /* 0x0000000e07167836 */ /* 0x002fca0000000000 */
[----:B------:R0:W1:Y:S02]  /*1b00*/  I2F.F64.U32 R12, R24 ;  /* 0x00000018000c7312 */ /* 0x0000640000201800 */
[----:B--2---:R-:W-:-:S06]  /*1b10*/  DMUL R14, R14, R10 ;  /* 0x0000000a0e0e7228 */ /* 0x004fcc0000000000 */
[----:B------:R-:W2:Y:S01]  /*1b20*/  I2F.F64.U32 R10, R25 ;  /* 0x00000019000a7312 */ /* 0x000ea20000201800 */
[----:B0-----:R-:W-:Y:S01]  /*1b30*/  VIADD R24, R7, 0xf ;  /* 0x0000000f07187836 */ /* 0x001fe20000000000 */
[----:B-1----:R-:W-:-:S06]  /*1b40*/  DMUL R14, R14, R12 ;  /* 0x0000000c0e0e7228 */ /* 0x002fcc0000000000 */
[----:B------:R-:W0:Y:S02]  /*1b50*/  I2F.F64.U32 R12, R26 ;  /* 0x0000001a000c7312 */ /* 0x000e240000201800 */
[----:B--2---:R-:W-:-:S06]  /*1b60*/  DMUL R10, R14, R10 ;  /* 0x0000000a0e0a7228 */ /* 0x004fcc0000000000 */
[----:B------:R-:W1:Y:S02]  /*1b70*/  I2F.F64.U32 R14, R27 ;  /* 0x0000001b000e7312 */ /* 0x000e640000201800 */
[----:B0-----:R-:W-:-:S06]  /*1b80*/  DMUL R12, R10, R12 ;  /* 0x0000000c0a0c7228 */ /* 0x001fcc0000000000 */
[----:B------:R-:W0:Y:S02]  /*1b90*/  I2F.F64.U32 R10, R22 ;  /* 0x00000016000a7312 */ /* 0x000e240000201800 */
[----:B-1----:R-:W-:-:S06]  /*1ba0*/  DMUL R20, R12, R14 ;  /* 0x0000000e0c147228 */ /* 0x002fcc0000000000 */
[----:B------:R-:W1:Y:S01]  /*1bb0*/  I2F.F64.U32 R12, R24 ;  /* 0x00000018000c7312 */ /* 0x000e620000201800 */
[C---:B------:R-:W-:Y:S02]  /*1bc0*/  VIADD R15, R7.reuse, 0x10 ;  /* 0x00000010070f7836 */ /* 0x040fe40000000000 */
[----:B------:R-:W-:-:S03]  /*1bd0*/  VIADD R14, R7, 0x11 ;  /* 0x00000011070e7836 */ /* 0x000fc60000000000 */
[----:B------:R-:W-:Y:S01]  /*1be0*/  ISETP.GE.AND P1, PT, R15, R0, PT ;  /* 0x000000000f00720c */ /* 0x000fe20003f26270 */
[----:B0-----:R-:W-:Y:S01]  /*1bf0*/  DMUL R20, R20, R10 ;  /* 0x0000000a14147228 */ /* 0x001fe20000000000 */
[----:B------:R-:W-:Y:S01]  /*1c00*/  MOV R7, R15 ;  /* 0x0000000f00077202 */ /* 0x000fe20000000f00 */
[----:B------:R-:W0:Y:S06]  /*1c10*/  I2F.F64.U32 R10, R15 ;  /* 0x0000000f000a7312 */ /* 0x000e2c0000201800 */
[----:B-1----:R-:W-:Y:S02]  /*1c20*/  DMUL R12, R20, R12 ;  /* 0x0000000c140c7228 */ /* 0x002fe40000000000 */
[----:B------:R-:W1:Y:S06]  /*1c30*/  I2F.F64.U32 R20, R14 ;  /* 0x0000000e00147312 */ /* 0x000e6c0000201800 */
[----:B0-----:R-:W-:-:S08]  /*1c40*/  DMUL R12, R12, R10 ;  /* 0x0000000a0c0c7228 */ /* 0x001fd00000000000 */
[----:B-1----:R-:W-:Y:S01]  /*1c50*/  DMUL R12, R12, R20 ;  /* 0x000000140c0c7228 */ /* 0x002fe20000000000 */
[----:B------:R-:W-:Y:S10]  /*1c60*/  @!P1 BRA `(.L_x_35) ;  /* 0xfffffffc00349947 */ /* 0x000ff4000383ffff */
[----:B------:R-:W-:Y:S05]  /*1c70*/  BSYNC.RECONVERGENT B1 ;  /* 0x0000000000017941 */ /* 0x000fea0003800200 */
.L_x_34:
[----:B------:R-:W-:-:S07]  /*1c80*/  IMAD.MOV.U32 R0, RZ, RZ, R15 ;  /* 0x000000ffff007224 */ /* 0x000fce00078e000f */
.L_x_33:
[----:B------:R-:W-:Y:S01]  /*1c90*/  IMAD.IADD R10, R6, 0x1, -R7 ;  /* 0x00000001060a7824 */ /* 0x000fe200078e0a07 */
[----:B------:R-:W-:Y:S04]  /*1ca0*/  BSSY.RECONVERGENT B1, `(.L_x_36) ;  /* 0x000001d000017945 */ /* 0x000fe80003800200 */
[----:B------:R-:W-:-:S13]  /*1cb0*/  ISETP.GT.AND P1, PT, R10, 0x4, PT ;  /* 0x000000040a00780c */ /* 0x000fda0003f24270 */
[----:B------:R-:W-:Y:S05]  /*1cc0*/  @!P1 BRA `(.L_x_37) ;  /* 0x0000000000689947 */ /* 0x000fea0003800000 */
[C---:B------:R-:W-:Y:S01]  /*1cd0*/  VIADD R0, R7.reuse, 0x2 ;  /* 0x0000000207007836 */ /* 0x040fe20000000000 */
[C---:B------:R-:W-:Y:S01]  /*1ce0*/  IADD3 R21, PT, PT, R7.reuse, 0x4, RZ ;  /* 0x0000000407157810 */ /* 0x040fe20007ffe0ff */
[C---:B------:R-:W-:Y:S01]  /*1cf0*/  VIADD R20, R7.reuse, 0x3 ;  /* 0x0000000307147836 */ /* 0x040fe20000000000 */
[----:B------:R-:W-:Y:S01]  /*1d00*/  PLOP3.LUT P0, PT, PT, PT, PT, 0x8, 0x80 ;  /* 0x000000000080781c */ /* 0x000fe20003f0e170 */
        /* <DEDUP_REMOVED lines=8> */
[----:B------:R-:W0:Y:S01]  /*1d90*/  I2F.F64.U32 R12, R21 ;  /* 0x00000015000c7312 */ /* 0x000e220000201800 */
[----:B------:R-:W-:Y:S01]  /*1da0*/  IMAD.MOV.U32 R7, RZ, RZ, R0 ;  /* 0x000000ffff077224 */ /* 0x000fe200078e0000 */
[----:B---3--:R-:W-:-:S06]  /*1db0*/  DMUL R10, R10, R14 ;  /* 0x0000000e0a0a7228 */ /* 0x008fcc0000000000 */
[----:B------:R-:W1:Y:S02]  /*1dc0*/  I2F.F64.U32 R14, R22 ;  /* 0x00000016000e7312 */ /* 0x000e640000201800 */
[----:B0-----:R-:W-:-:S06]  /*1dd0*/  DMUL R10, R10, R12 ;  /* 0x0000000c0a0a7228 */ /* 0x001fcc0000000000 */
[----:B------:R-:W0:Y:S02]  /*1de0*/  I2F.F64.U32 R12, R24 ;  /* 0x00000018000c7312 */ /* 0x000e240000201800 */
[----:B-1----:R-:W-:-:S06]  /*1df0*/  DMUL R10, R10, R14 ;  /* 0x0000000e0a0a7228 */ /* 0x002fcc0000000000 */
[----:B------:R-:W1:Y:S02]  /*1e00*/  I2F.F64.U32 R14, R25 ;  /* 0x00000019000e7312 */ /* 0x000e640000201800 */
[----:B0-----:R-:W-:-:S06]  /*1e10*/  DMUL R10, R10, R12 ;  /* 0x0000000c0a0a7228 */ /* 0x001fcc0000000000 */
[----:B------:R-:W0:Y:S02]  /*1e20*/  I2F.F64.U32 R12, R0 ;  /* 0x00000000000c7312 */ /* 0x000e240000201800 */
[----:B-1----:R-:W-:-:S06]  /*1e30*/  DMUL R10, R10, R14 ;  /* 0x0000000e0a0a7228 */ /* 0x002fcc0000000000 */
[----:B------:R-:W1:Y:S02]  /*1e40*/  I2F.F64.U32 R14, R20 ;  /* 0x00000014000e7312 */ /* 0x000e640000201800 */
[----:B0-----:R-:W-:-:S08]  /*1e50*/  DMUL R12, R10, R12 ;  /* 0x0000000c0a0c7228 */ /* 0x001fd00000000000 */
[----:B-1----:R-:W-:-:S11]  /*1e60*/  DMUL R12, R12, R14 ;  /* 0x0000000e0c0c7228 */ /* 0x002fd60000000000 */
.L_x_37:
[----:B------:R-:W-:Y:S05]  /*1e70*/  BSYNC.RECONVERGENT B1 ;  /* 0x0000000000017941 */ /* 0x000fea0003800200 */
.L_x_36:
[----:B------:R-:W-:-:S13]  /*1e80*/  ISETP.NE.OR P0, PT, R7, R6, P0 ;  /* 0x000000060700720c */ /* 0x000fda0000705670 */
[----:B------:R-:W-:Y:S05]  /*1e90*/  @!P0 BRA `(.L_x_38) ;  /* 0x0000000000488947 */ /* 0x000fea0003800000 */
.L_x_32:
[----:B------:R-:W-:Y:S01]  /*1ea0*/  BSSY.RECONVERGENT B1, `(.L_x_39) ;  /* 0x0000010000017945 */ /* 0x000fe20003800200 */
.L_x_40:
[C---:B------:R-:W-:Y:S01]  /*1eb0*/  VIADD R0, R7.reuse, 0x2 ;  /* 0x0000000207007836 */ /* 0x040fe20000000000 */
[C---:B------:R-:W-:Y:S01]  /*1ec0*/  IADD3 R22, PT, PT, R7.reuse, 0x5, RZ ;  /* 0x0000000507167810 */ /* 0x040fe20007ffe0ff */
[C---:B------:R-:W-:Y:S02]  /*1ed0*/  VIADD R20, R7.reuse, 0x3 ;  /* 0x0000000307147836 */ /* 0x040fe40000000000 */
[----:B------:R-:W0:Y:S01]  /*1ee0*/  I2F.F64.U32 R10, R0 ;  /* 0x00000000000a7312 */ /* 0x000e220000201800 */
[----:B------:R-:W-:-:S04]  /*1ef0*/  VIADD R21, R7, 0x4 ;  /* 0x0000000407157836 */ /* 0x000fc80000000000 */
[----:B------:R-:W-:Y:S01]  /*1f00*/  IMAD.MOV.U32 R7, RZ, RZ, R21 ;  /* 0x000000ffff077224 */ /* 0x000fe200078e0015 */
[----:B------:R-:W-:Y:S02]  /*1f10*/  ISETP.NE.AND P0, PT, R21, R6, PT ;  /* 0x000000061500720c */ /* 0x000fe40003f05270 */
[----:B------:R-:W1:Y:S01]  /*1f20*/  I2F.F64.U32 R14, R20 ;  /* 0x00000014000e7312 */ /* 0x000e620000201800 */
[----:B0-----:R-:W-:-:S07]  /*1f30*/  DMUL R10, R10, R12 ;  /* 0x0000000c0a0a7228 */ /* 0x001fce0000000000 */
[----:B------:R-:W0:Y:S01]  /*1f40*/  I2F.F64.U32 R12, R21 ;  /* 0x00000015000c7312 */ /* 0x000e220000201800 */
[----:B-1----:R-:W-:-:S07]  /*1f50*/  DMUL R10, R10, R14 ;  /* 0x0000000e0a0a7228 */ /* 0x002fce0000000000 */
[----:B------:R-:W1:Y:S01]  /*1f60*/  I2F.F64.U32 R14, R22 ;  /* 0x00000016000e7312 */ /* 0x000e620000201800 */
[----:B0-----:R-:W-:-:S08]  /*1f70*/  DMUL R12, R10, R12 ;  /* 0x0000000c0a0c7228 */ /* 0x001fd00000000000 */
[----:B-1----:R-:W-:Y:S01]  /*1f80*/  DMUL R12, R12, R14 ;  /* 0x0000000e0c0c7228 */ /* 0x002fe20000000000 */
[----:B------:R-:W-:Y:S10]  /*1f90*/  @P0 BRA `(.L_x_40) ;  /* 0xfffffffc00c40947 */ /* 0x000ff4000383ffff */
[----:B------:R-:W-:Y:S05]  /*1fa0*/  BSYNC.RECONVERGENT B1 ;  /* 0x0000000000017941 */ /* 0x000fea0003800200 */
.L_x_39:
[----:B------:R-:W-:-:S07]  /*1fb0*/  IMAD.MOV.U32 R0, RZ, RZ, R21 ;  /* 0x000000ffff007224 */ /* 0x000fce00078e0015 */
.L_x_38:
[----:B------:R-:W-:Y:S05]  /*1fc0*/  BSYNC.RECONVERGENT B0 ;  /* 0x0000000000007941 */ /* 0x000fea0003800200 */
.L_x_31:
[----:B------:R-:W-:-:S07]  /*1fd0*/  VIADD R0, R0, 0x2 ;  /* 0x0000000200007836 */ /* 0x000fce0000000000 */
.L_x_30:
[----:B------:R-:W-:Y:S01]  /*1fe0*/  VIADD R3, R3, 0x2 ;  /* 0x0000000203037836 */ /* 0x000fe20000000000 */
[----:B------:R-:W-:Y:S04]  /*1ff0*/  BSSY.RECONVERGENT B0, `(.L_x_29) ;  /* 0x0000009000007945 */ /* 0x000fe80003800200 */
[----:B------:R-:W-:-:S04]  /*2000*/  LOP3.LUT R3, R3, 0x3, RZ, 0xc0, !PT ;  /* 0x0000000303037812 */ /* 0x000fc800078ec0ff */
[----:B------:R-:W-:-:S07]  /*2010*/  IADD3 R3, PT, PT, -R3, RZ, RZ ;  /* 0x000000ff03037210 */ /* 0x000fce0007ffe1ff */
.L_x_41:
[----:B------:R-:W-:Y:S01]  /*2020*/  VIADD R3, R3, 0x1 ;  /* 0x0000000103037836 */ /* 0x000fe20000000000 */
[----:B------:R0:W1:Y:S04]  /*2030*/  I2F.F64.U32 R6, R0 ;  /* 0x0000000000067312 */ /* 0x0000680000201800 */
[----:B------:R-:W-:Y:S01]  /*2040*/  ISETP.NE.AND P0, PT, R3, 0x1, PT ;  /* 0x000000010300780c */ /* 0x000fe20003f05270 */
[----:B0-----:R-:W-:Y:S01]  /*2050*/  VIADD R0, R0, 0x1 ;  /* 0x0000000100007836 */ /* 0x001fe20000000000 */
[----:B-1----:R-:W-:-:S11]  /*2060*/  DMUL R12, R6, R12 ;  /* 0x0000000c060c7228 */ /* 0x002fd60000000000 */
[----:B------:R-:W-:Y:S05]  /*2070*/  @P0 BRA `(.L_x_41) ;  /* 0xfffffffc00e80947 */ /* 0x000fea000383ffff */
[----:B------:R-:W-:Y:S05]  /*2080*/  BSYNC.RECONVERGENT B0 ;  /* 0x0000000000007941 */ /* 0x000fea0003800200 */
.L_x_29:
[----:B------:R-:W0:Y:S01]  /*2090*/  MUFU.RCP64H R7, R13 ;  /* 0x0000000d00077308 */ /* 0x000e220000001800 */
[----:B------:R-:W-:Y:S01]  /*20a0*/  IMAD.MOV.U32 R6, RZ, RZ, 0x1 ;  /* 0x00000001ff067424 */ /* 0x000fe200078e00ff */
[----:B------:R-:W-:Y:S01]  /*20b0*/  FSETP.GEU.AND P1, PT, |R29|, 6.5827683646048100446e-37, PT ;  /* 0x036000001d00780b */ /* 0x000fe20003f2e200 */
[----:B------:R-:W-:Y:S04]  /*20c0*/  BSSY.RECONVERGENT B0, `(.L_x_42) ;  /* 0x0000012000007945 */ /* 0x000fe80003800200 */
[----:B0-----:R-:W-:-:S08]  /*20d0*/  DFMA R10, R6, -R12, 1 ;  /* 0x3ff00000060a742b */ /* 0x001fd0000000080c */
[----:B------:R-:W-:-:S08]  /*20e0*/  DFMA R10, R10, R10, R10 ;  /* 0x0000000a0a0a722b */ /* 0x000fd0000000000a */
[----:B------:R-:W-:-:S08]  /*20f0*/  DFMA R10, R6, R10, R6 ;  /* 0x0000000a060a722b */ /* 0x000fd00000000006 */
[----:B------:R-:W-:-:S08]  /*2100*/  DFMA R6, R10, -R12, 1 ;  /* 0x3ff000000a06742b */ /* 0x000fd0000000080c */
[----:B------:R-:W-:-:S08]  /*2110*/  DFMA R6, R10, R6, R10 ;  /* 0x000000060a06722b */ /* 0x000fd0000000000a */
[----:B------:R-:W-:-:S08]  /*2120*/  DMUL R10, R6, R28 ;  /* 0x0000001c060a7228 */ /* 0x000fd00000000000 */
[----:B------:R-:W-:-:S08]  /*2130*/  DFMA R14, R10, -R12, R28 ;  /* 0x8000000c0a0e722b */ /* 0x000fd0000000001c */
[----:B------:R-:W-:-:S10]  /*2140*/  DFMA R6, R6, R14, R10 ;  /* 0x0000000e0606722b */ /* 0x000fd4000000000a */
[----:B------:R-:W-:-:S05]  /*2150*/  FFMA R0, RZ, R13, R7 ;  /* 0x0000000dff007223 */ /* 0x000fca0000000007 */
[----:B------:R-:W-:-:S13]  /*2160*/  FSETP.GT.AND P0, PT, |R0|, 1.469367938527859385e-39, PT ;  /* 0x001000000000780b */ /* 0x000fda0003f04200 */
[----:B------:R-:W-:Y:S05]  /*2170*/  @P0 BRA P1, `(.L_x_43) ;  /* 0x0000000000180947 */ /* 0x000fea0000800000 */
[----:B------:R-:W-:Y:S01]  /*2180*/  IMAD.MOV.U32 R14, RZ, RZ, R28 ;  /* 0x000000ffff0e7224 */ /* 0x000fe200078e001c */
[----:B------:R-:W-:Y:S02]  /*2190*/  MOV R15, R29 ;  /* 0x0000001d000f7202 */ /* 0x000fe40000000f00 */
[----:B------:R-:W-:-:S07]  /*21a0*/  MOV R0, 0x21c0 ;  /* 0x000021c000007802 */ /* 0x000fce0000000f00 */
[----:B------:R-:W-:Y:S05]  /*21b0*/  CALL.REL.NOINC `($__internal_0_$__cuda_sm20_div_rn_f64_full) ;  /* 0x0000003000d07944 */ /* 0x000fea0003c00000 */
[----:B------:R-:W-:Y:S02]  /*21c0*/  IMAD.MOV.U32 R6, RZ, RZ, R24 ;  /* 0x000000ffff067224 */ /* 0x000fe400078e0018 */
[----:B------:R-:W-:-:S07]  /*21d0*/  IMAD.MOV.U32 R7, RZ, RZ, R25 ;  /* 0x000000ffff077224 */ /* 0x000fce00078e0019 */
.L_x_43:
[----:B------:R-:W-:Y:S05]  /*21e0*/  BSYNC.RECONVERGENT B0 ;  /* 0x0000000000007941 */ /* 0x000fea0003800200 */
.L_x_42:
[----:B------:R-:W-:-:S11]  /*21f0*/  DMUL R8, R8, R6 ;  /* 0x0000000608087228 */ /* 0x000fd60000000000 */
.L_x_28:
[----:B------:R-:W0:Y:S01]  /*2200*/  LDC.64 R6, c[0x0][0x380] ;  /* 0x0000e000ff067b82 */ /* 0x000e220000000a00 */
[----:B------:R1:W-:Y:S01]  /*2210*/  ST.E.64 desc[UR36][R4.64], R8 ;  /* 0x0000000804007985 */ /* 0x0003e2000c101b24 */
[----:B0-----:R-:W-:-:S13]  /*2220*/  ISETP.NE.AND P0, PT, R7, R6, PT ;  /* 0x000000060700720c */ /* 0x001fda0003f05270 */
[----:B-1----:R-:W-:Y:S05]  /*2230*/  @!P0 BRA `(.L_x_44) ;  /* 0x0000002000d48947 */ /* 0x002fea0003800000 */
[----:B------:R-:W-:Y:S01]  /*2240*/  ISETP.GE.AND P0, PT, R23, RZ, PT ;  /* 0x000000ff1700720c */ /* 0x000fe20003f06270 */
[----:B------:R-:W-:-:S12]  /*2250*/  IMAD.MOV.U32 R0, RZ, RZ, 0x3f800000 ;  /* 0x3f800000ff007424 */ /* 0x000fd800078e00ff */
[----:B------:R-:W-:Y:S05]  /*2260*/  @!P0 BRA `(.L_x_45) ;  /* 0x0000000800348947 */ /* 0x000fea0003800000 */
[C---:B------:R-:W-:Y:S01]  /*2270*/  ISETP.GE.U32.AND P0, PT, R23.reuse, 0x3, PT ;  /* 0x000000031700780c */ /* 0x040fe20003f06070 */
[----:B------:R-:W-:Y:S01]  /*2280*/  VIADD R0, R23, 0x1 ;  /* 0x0000000117007836 */ /* 0x000fe20000000000 */
[----:B------:R-:W-:Y:S01]  /*2290*/  MOV R10, 0x1 ;  /* 0x00000001000a7802 */ /* 0x000fe20000000f00 */
[----:B------:R-:W-:Y:S02]  /*22a0*/  IMAD.MOV.U32 R8, RZ, RZ, 0x0 ;  /* 0x00000000ff087424 */ /* 0x000fe400078e00ff */
[----:B------:R-:W-:Y:S01]  /*22b0*/  IMAD.MOV.U32 R9, RZ, RZ, 0x3ff00000 ;  /* 0x3ff00000ff097424 */ /* 0x000fe200078e00ff */
[----:B------:R-:W-:-:S07]  /*22c0*/  LOP3.LUT R3, R0, 0x3, RZ, 0xc0, !PT ;  /* 0x0000000300037812 */ /* 0x000fce00078ec0ff */
[----:B------:R-:W-:Y:S05]  /*22d0*/  @!P0 BRA `(.L_x_46) ;  /* 0x0000000400988947 */ /* 0x000fea0003800000 */
[----:B------:R-:W-:Y:S01]  /*22e0*/  LOP3.LUT R24, R0, 0xfffffffc, RZ, 0xc0, !PT ;  /* 0xfffffffc00187812 */ /* 0x000fe200078ec0ff */
[----:B------:R-:W-:Y:S01]  /*22f0*/  HFMA2 R8, -RZ, RZ, 0, 0 ;  /* 0x00000000ff087431 */ /* 0x000fe200000001ff */
[----:B------:R-:W-:Y:S01]  /*2300*/  BSSY.RECONVERGENT B0, `(.L_x_47) ;  /* 0x0000062000007945 */ /* 0x000fe20003800200 */
[----:B------:R-:W-:Y:S02]  /*2310*/  IMAD.MOV.U32 R0, RZ, RZ, RZ ;  /* 0x000000ffff007224 */ /* 0x000fe400078e00ff */
[----:B------:R-:W-:Y:S02]  /*2320*/  IMAD.MOV.U32 R22, RZ, RZ, 0x4 ;  /* 0x00000004ff167424 */ /* 0x000fe400078e00ff */
[----:B------:R-:W-:Y:S02]  /*2330*/  IMAD.MOV.U32 R9, RZ, RZ, 0x3ff00000 ;  /* 0x3ff00000ff097424 */ /* 0x000fe400078e00ff */
[----:B------:R-:W-:-:S07]  /*2340*/  IMAD.MOV R24, RZ, RZ, -R24 ;  /* 0x000000ffff187224 */ /* 0x000fce00078e0a18 */
.L_x_48:
[C---:B------:R-:W-:Y:S01]  /*2350*/  VIADD R27, R22.reuse, 0xfffffffe ;  /* 0xfffffffe161b7836 */ /* 0x040fe20000000000 */
[----:B------:R-:W-:Y:S01]  /*2360*/  I2F.U32.RP R21, R22 ;  /* 0x0000001600157306 */ /* 0x000fe20000209000 */
[C---:B------:R-:W-:Y:S01]  /*2370*/  VIADD R26, R22.reuse, 0x2 ;  /* 0x00000002161a7836 */ /* 0x040fe20000000000 */
[----:B------:R-:W-:Y:S01]  /*2380*/  IADD3 R25, PT, PT, R22, 0x4, RZ ;  /* 0x0000000416197810 */ /* 0x000fe20007ffe0ff */
[----:B------:R-:W-:Y:S01]  /*2390*/  IMAD.MOV R35, RZ, RZ, -R27 ;  /* 0x000000ffff237224 */ /* 0x000fe200078e0a1b */
[----:B------:R-:W-:Y:S01]  /*23a0*/  ISETP.NE.U32.AND P2, PT, R27, RZ, PT ;  /* 0x000000ff1b00720c */ /* 0x000fe20003f45070 */
[----:B------:R-:W-:Y:S01]  /*23b0*/  VIADD R24, R24, 0x4 ;  /* 0x0000000418187836 */ /* 0x000fe20000000000 */
[----:B------:R-:W-:Y:S02]  /*23c0*/  IADD3 R37, PT, PT, RZ, -R26, RZ ;  /* 0x8000001aff257210 */ /* 0x000fe40007ffe0ff */
[----:B------:R-:W0:Y:S01]  /*23d0*/  I2F.U32.RP R20, R27 ;  /* 0x0000001b00147306 */ /* 0x000e220000209000 */
[----:B------:R-:W-:-:S07]  /*23e0*/  IADD3 R0, PT, PT, R0, 0x4, RZ ;  /* 0x0000000400007810 */ /* 0x000fce0007ffe0ff */
[----:B------:R-:W1:Y:S08]  /*23f0*/  I2F.U32.RP R32, R26 ;  /* 0x0000001a00207306 */ /* 0x000e700000209000 */
[----:B0-----:R-:W0:Y:S08]  /*2400*/  MUFU.RCP R20, R20 ;  /* 0x0000001400147308 */ /* 0x001e300000001000 */
[----:B------:R-:W2:Y:S08]  /*2410*/  I2F.U32.RP R33, R25 ;  /* 0x0000001900217306 */ /* 0x000eb00000209000 */
[----:B-1----:R-:W1:Y:S01]  /*2420*/  MUFU.RCP R32, R32 ;  /* 0x0000002000207308 */ /* 0x002e620000001000 */
[----:B0-----:R-:W-:-:S02]  /*2430*/  VIADD R11, R20, 0xffffffe ;  /* 0x0ffffffe140b7836 */ /* 0x001fc40000000000 */
[----:B------:R-:W-:-:S05]  /*2440*/  IMAD.MOV.U32 R20, RZ, RZ, RZ ;  /* 0x000000ffff147224 */ /* 0x000fca00078e00ff */
[----:B------:R-:W0:Y:S08]  /*2450*/  MUFU.RCP R21, R21 ;  /* 0x0000001500157308 */ /* 0x000e300000001000 */
[----:B--2---:R-:W2:Y:S01]  /*2460*/  MUFU.RCP R10, R33 ;  /* 0x00000021000a7308 */ /* 0x004ea20000001000 */
[----:B-1----:R-:W-:Y:S02]  /*2470*/  VIADD R12, R32, 0xffffffe ;  /* 0x0ffffffe200c7836 */ /* 0x002fe40000000000 */
[----:B------:R-:W-:-:S05]  /*2480*/  VIADD R32, R22, 0xffffffff ;  /* 0xffffffff16207836 */ /* 0x000fca0000000000 */
[----:B------:R-:W1:Y:S01]  /*2490*/  F2I.FTZ.U32.TRUNC.NTZ R11, R11 ;  /* 0x0000000b000b7305 */ /* 0x000e62000021f000 */
[----:B0-----:R-:W-:-:S07]  /*24a0*/  VIADD R14, R21, 0xffffffe ;  /* 0x0ffffffe150e7836 */ /* 0x001fce0000000000 */
[----:B------:R0:W-:Y:S01]  /*24b0*/  F2I.FTZ.U32.TRUNC.NTZ R13, R12 ;  /* 0x0000000c000d7305 */ /* 0x0001e2000021f000 */
[----:B--2---:R-:W-:Y:S02]  /*24c0*/  VIADD R10, R10, 0xffffffe ;  /* 0x0ffffffe0a0a7836 */ /* 0x004fe40000000000 */
[----:B-1----:R-:W-:-:S05]  /*24d0*/  IMAD R33, R35, R11, RZ ;  /* 0x0000000b23217224 */ /* 0x002fca00078e02ff */
[----:B------:R-:W1:Y:S01]  /*24e0*/  F2I.FTZ.U32.TRUNC.NTZ R15, R14 ;  /* 0x0000000e000f7305 */ /* 0x000e62000021f000 */
[----:B0-----:R-:W-:Y:S01]  /*24f0*/  MOV R12, RZ ;  /* 0x000000ff000c7202 */ /* 0x001fe20000000f00 */
[----:B------:R-:W-:-:S06]  /*2500*/  IMAD.MOV R35, RZ, RZ, -R25 ;  /* 0x000000ffff237224 */ /* 0x000fcc00078e0a19 */
[----:B------:R0:W2:Y:S01]  /*2510*/  F2I.FTZ.U32.TRUNC.NTZ R21, R10 ;  /* 0x0000000a00157305 */ /* 0x0000a2000021f000 */
[----:B-1----:R-:W-:Y:S02]  /*2520*/  IMAD.MOV R14, RZ, RZ, -R15 ;  /* 0x000000ffff0e7224 */ /* 0x002fe400078e0a0f */
[----:B0-----:R-:W-:-:S04]  /*2530*/  IMAD.MOV.U32 R10, RZ, RZ, RZ ;  /* 0x000000ffff0a7224 */ /* 0x001fc800078e00ff */
[----:B------:R-:W-:-:S04]  /*2540*/  IMAD.HI.U32 R11, R11, R33, R10 ;  /* 0x000000210b0b7227 */ /* 0x000fc800078e000a */
[----:B------:R-:W-:Y:S02]  /*2550*/  IMAD R33, R37, R13, RZ ;  /* 0x0000000d25217224 */ /* 0x000fe400078e02ff */
[----:B--2---:R-:W-:Y:S02]  /*2560*/  IMAD R35, R35, R21, RZ ;  /* 0x0000001523237224 */ /* 0x004fe400078e02ff */
[----:B------:R-:W-:-:S04]  /*2570*/  IMAD.HI.U32 R13, R13, R33, R12 ;  /* 0x000000210d0d7227 */ /* 0x000fc800078e000c */
[----:B------:R-:W-:Y:S02]  /*2580*/  IMAD.MOV.U32 R33, RZ, RZ, R14 ;  /* 0x000000ffff217224 */ /* 0x000fe400078e000e */
[----:B------:R-:W-:-:S04]  /*2590*/  IMAD.HI.U32 R12, R11, R32, RZ ;  /* 0x000000200b0c7227 */ /* 0x000fc800078e00ff */
[----:B------:R-:W-:Y:S01]  /*25a0*/  IMAD R33, R33, R22, RZ ;  /* 0x0000001621217224 */ /* 0x000fe200078e02ff */
[----:B------:R-:W-:Y:S01]  /*25b0*/  IADD3 R11, PT, PT, -R12, RZ, RZ ;  /* 0x000000ff0c0b7210 */ /* 0x000fe20007ffe1ff */
[----:B------:R-:W-:Y:S02]  /*25c0*/  IMAD.MOV.U32 R14, RZ, RZ, RZ ;  /* 0x000000ffff0e7224 */ /* 0x000fe400078e00ff */
[----:B------:R-:W-:-:S04]  /*25d0*/  IMAD.HI.U32 R20, R21, R35, R20 ;  /* 0x0000002315147227 */ /* 0x000fc800078e0014 */
[----:B------:R-:W-:-:S04]  /*25e0*/  IMAD.HI.U32 R10, R15, R33, R14 ;  /* 0x000000210f0a7227 */ /* 0x000fc800078e000e */
[----:B------:R-:W-:Y:S02]  /*25f0*/  VIADD R21, R22, 0x1 ;  /* 0x0000000116157836 */ /* 0x000fe40000000000 */
[----:B------:R-:W-:Y:S02]  /*2600*/  IMAD R32, R27, R11, R32 ;  /* 0x0000000b1b207224 */ /* 0x000fe400078e0220 */
[----:B------:R-:W-:-:S03]  /*2610*/  IMAD.HI.U32 R10, R10, R21, RZ ;  /* 0x000000150a0a7227 */ /* 0x000fc600078e00ff */
[----:B------:R-:W-:Y:S01]  /*2620*/  ISETP.GE.U32.AND P5, PT, R32, R27, PT ;  /* 0x0000001b2000720c */ /* 0x000fe20003fa6070 */
[----:B------:R-:W-:Y:S02]  /*2630*/  IMAD.MOV R14, RZ, RZ, -R10 ;  /* 0x000000ffff0e7224 */ /* 0x000fe400078e0a0a */
[C---:B------:R-:W-:Y:S02]  /*2640*/  VIADD R33, R22.reuse, 0x3 ;  /* 0x0000000316217836 */ /* 0x040fe40000000000 */
[----:B------:R-:W-:Y:S02]  /*2650*/  IMAD R21, R22, R14, R21 ;  /* 0x0000000e16157224 */ /* 0x000fe400078e0215 */
[----:B------:R-:W-:-:S03]  /*2660*/  IMAD.HI.U32 R15, R13, R33, RZ ;  /* 0x000000210d0f7227 */ /* 0x000fc600078e00ff */
[----:B------:R-:W-:Y:S01]  /*2670*/  ISETP.GE.U32.AND P0, PT, R21, R22, PT ;  /* 0x000000161500720c */ /* 0x000fe20003f06070 */
[----:B------:R-:W-:Y:S01]  /*2680*/  VIADD R11, R22, 0x5 ;  /* 0x00000005160b7836 */ /* 0x000fe20000000000 */
[----:B------:R-:W-:Y:S01]  /*2690*/  IADD3 R13, PT, PT, -R15, RZ, RZ ;  /* 0x000000ff0f0d7210 */ /* 0x000fe20007ffe1ff */
[----:B------:R-:W-:Y:S02]  /*26a0*/  @P5 IMAD.IADD R32, R32, 0x1, -R27 ;  /* 0x0000000120205824 */ /* 0x000fe400078e0a1b */
[----:B------:R-:W-:-:S03]  /*26b0*/  IMAD.HI.U32 R14, R20, R11, RZ ;  /* 0x0000000b140e7227 */ /* 0x000fc600078e00ff */
[----:B------:R-:W-:Y:S01]  /*26c0*/  ISETP.GE.U32.AND P6, PT, R32, R27, PT ;  /* 0x0000001b2000720c */ /* 0x000fe20003fc6070 */
[----:B------:R-:W-:Y:S02]  /*26d0*/  IMAD R33, R26, R13, R33 ;  /* 0x0000000d1a217224 */ /* 0x000fe400078e0221 */
[----:B------:R-:W-:Y:S02]  /*26e0*/  IMAD.MOV R20, RZ, RZ, -R14 ;  /* 0x000000ffff147224 */ /* 0x000fe400078e0a0e */
[----:B------:R-:W-:Y:S01]  /*26f0*/  @P0 IMAD.IADD R21, R21, 0x1, -R22 ;  /* 0x0000000115150824 */ /* 0x000fe200078e0a16 */
[----:B------:R-:W-:Y:S01]  /*2700*/  ISETP.GE.U32.AND P1, PT, R33, R26, PT ;  /* 0x0000001a2100720c */ /* 0x000fe20003f26070 */
[----:B------:R-:W-:Y:S02]  /*2710*/  IMAD R20, R25, R20, R11 ;  /* 0x0000001419147224 */ /* 0x000fe400078e020b */
[----:B------:R-:W-:Y:S01]  /*2720*/  @P5 VIADD R12, R12, 0x1 ;  /* 0x000000010c0c5836 */ /* 0x000fe20000000000 */
[----:B------:R-:W-:Y:S01]  /*2730*/  ISETP.GE.U32.AND P4, PT, R21, R22, PT ;  /* 0x000000161500720c */ /* 0x000fe20003f86070 */
[----:B------:R-:W-:Y:S01]  /*2740*/  @P0 VIADD R10, R10, 0x1 ;  /* 0x000000010a0a0836 */ /* 0x000fe20000000000 */
[----:B------:R-:W-:Y:S01]  /*2750*/  ISETP.GE.U32.AND P3, PT, R20, R25, PT ;  /* 0x000000191400720c */ /* 0x000fe20003f66070 */
[----:B------:R-:W-:Y:S01]  /*2760*/  @P6 VIADD R12, R12, 0x1 ;  /* 0x000000010c0c6836 */ /* 0x000fe20000000000 */
[----:B------:R-:W-:-:S02]  /*2770*/  ISETP.NE.U32.AND P5, PT, R22, RZ, PT ;  /* 0x000000ff1600720c */ /* 0x000fc40003fa5070 */
[----:B------:R-:W-:Y:S02]  /*2780*/  @!P2 LOP3.LUT R12, RZ, R27, RZ, 0x33, !PT ;  /* 0x0000001bff0ca212 */ /* 0x000fe400078e33ff */
[C---:B------:R-:W-:Y:S02]  /*2790*/  ISETP.NE.U32.AND P0, PT, R26.reuse, RZ, PT ;  /* 0x000000ff1a00720c */ /* 0x040fe40003f05070 */
[----:B------:R-:W-:Y:S02]  /*27a0*/  @P1 IADD3 R33, PT, PT, -R26, R33, RZ ;  /* 0x000000211a211210 */ /* 0x000fe40007ffe1ff */
[----:B------:R-:W0:Y:S01]  /*27b0*/  I2F.F64.U32 R12, R12 ;  /* 0x0000000c000c7312 */ /* 0x000e220000201800 */
[----:B------:R-:W-:Y:S01]  /*27c0*/  @P4 VIADD R10, R10, 0x1 ;  /* 0x000000010a0a4836 */ /* 0x000fe20000000000 */
[----:B------:R-:W-:Y:S01]  /*27d0*/  ISETP.GE.U32.AND P6, PT, R33, R26, PT ;  /* 0x0000001a2100720c */ /* 0x000fe20003fc6070 */
[----:B------:R-:W-:Y:S01]  /*27e0*/  @P3 IMAD.IADD R20, R20, 0x1, -R25 ;  /* 0x0000000114143824 */ /* 0x000fe200078e0a19 */
[----:B------:R-:W-:Y:S01]  /*27f0*/  @P1 IADD3 R15, PT, PT, R15, 0x1, RZ ;  /* 0x000000010f0f1810 */ /* 0x000fe20007ffe0ff */
[----:B------:R-:W-:Y:S01]  /*2800*/  @P3 VIADD R14, R14, 0x1 ;  /* 0x000000010e0e3836 */ /* 0x000fe20000000000 */
[----:B------:R-:W-:Y:S01]  /*2810*/  @!P5 LOP3.LUT R10, RZ, R22, RZ, 0x33, !PT ;  /* 0x00000016ff0ad212 */ /* 0x000fe200078e33ff */
[----:B------:R-:W-:Y:S01]  /*2820*/  VIADD R22, R22, 0x8 ;  /* 0x0000000816167836 */ /* 0x000fe20000000000 */
[----:B------:R-:W-:-:S02]  /*2830*/  ISETP.GE.U32.AND P2, PT, R20, R25, PT ;  /* 0x000000191400720c */ /* 0x000fc40003f46070 */
[----:B------:R-:W-:Y:S02]  /*2840*/  ISETP.NE.U32.AND P1, PT, R25, RZ, PT ;  /* 0x000000ff1900720c */ /* 0x000fe40003f25070 */
[----:B------:R-:W1:Y:S03]  /*2850*/  I2F.F64.U32 R10, R10 ;  /* 0x0000000a000a7312 */ /* 0x000e660000201800 */
[----:B------:R-:W-:Y:S01]  /*2860*/  @P6 VIADD R15, R15, 0x1 ;  /* 0x000000010f0f6836 */ /* 0x000fe20000000000 */
[----:B------:R-:W-:Y:S01]  /*2870*/  @!P0 LOP3.LUT R15, RZ, R26, RZ, 0x33, !PT ;  /* 0x0000001aff0f8212 */ /* 0x000fe200078e33ff */
[----:B0-----:R-:W-:Y:S01]  /*2880*/  DMUL R20, R12, R8 ;  /* 0x000000080c147228 */ /* 0x001fe20000000000 */
[----:B------:R-:W-:Y:S02]  /*2890*/  ISETP.NE.AND P0, PT, R24, RZ, PT ;  /* 0x000000ff1800720c */ /* 0x000fe40003f05270 */
[----:B------:R-:W0:Y:S01]  /*28a0*/  I2F.F64.U32 R8, R15 ;  /* 0x0000000f00087312 */ /* 0x000e220000201800 */
[----:B------:R-:W-:-:S02]  /*28b0*/  @P2 VIADD R14, R14, 0x1 ;  /* 0x000000010e0e2836 */ /* 0x000fc40000000000 */
[----:B------:R-:W-:Y:S02]  /*28c0*/  @!P1 LOP3.LUT R14, RZ, R25, RZ, 0x33, !PT ;  /* 0x00000019ff0e9212 */ /* 0x000fe400078e33ff */
[----:B-1----:R-:W-:-:S03]  /*28d0*/  DMUL R20, R20, R10 ;  /* 0x0000000a14147228 */ /* 0x002fc60000000000 */
[----:B------:R-:W1:Y:S05]  /*28e0*/  I2F.F64.U32 R12, R14 ;  /* 0x0000000e000c7312 */ /* 0x000e6a0000201800 */
[----:B0-----:R-:W-:-:S08]  /*28f0*/  DMUL R8, R20, R8 ;  /* 0x0000000814087228 */ /* 0x001fd00000000000 */
[----:B-1----:R-:W-:Y:S01]  /*2900*/  DMUL R8, R8, R12 ;  /* 0x0000000c08087228 */ /* 0x002fe20000000000 */
[----:B------:R-:W-:Y:S10]  /*2910*/  @P0 BRA `(.L_x_48) ;  /* 0xfffffff8008c0947 */ /* 0x000ff4000383ffff */
[----:B------:R-:W-:Y:S05]  /*2920*/  BSYNC.RECONVERGENT B0 ;  /* 0x0000000000007941 */ /* 0x000fea0003800200 */
.L_x_47:
[----:B------:R-:W-:-:S07]  /*2930*/  VIADD R10, R0, 0x1 ;  /* 0x00000001000a7836 */ /* 0x000fce0000000000 */
.L_x_46:
[----:B------:R-:W-:-:S13]  /*2940*/  ISETP.NE.AND P0, PT, R3, RZ, PT ;  /* 0x000000ff0300720c */ /* 0x000fda0003f05270 */
[----:B------:R-:W-:Y:S05]  /*2950*/  @!P0 BRA `(.L_x_49) ;  /* 0x0000000000748947 */ /* 0x000fea0003800000 */
[----:B------:R-:W-:Y:S01]  /*2960*/  BSSY.RECONVERGENT B0, `(.L_x_49) ;  /* 0x000001c000007945 */ /* 0x000fe20003800200 */
[----:B------:R-:W-:Y:S01]  /*2970*/  LEA R0, R10, 0x1, 0x1 ;  /* 0x000000010a007811 */ /* 0x000fe200078e08ff */
[----:B------:R-:W-:-:S07]  /*2980*/  IMAD.MOV R3, RZ, RZ, -R3 ;  /* 0x000000ffff037224 */ /* 0x000fce00078e0a03 */
.L_x_50:
[----:B------:R-:W-:Y:S02]  /*2990*/  VIADD R13, R0, 0xffffffff ;  /* 0xffffffff000d7836 */ /* 0x000fe40000000000 */
[----:B------:R-:W-:Y:S02]  /*29a0*/  VIADD R3, R3, 0x1 ;  /* 0x0000000103037836 */ /* 0x000fe40000000000 */
[----:B------:R-:W0:Y:S01]  /*29b0*/  I2F.U32.RP R12, R13 ;  /* 0x0000000d000c7306 */ /* 0x000e220000209000 */
[----:B------:R-:W-:Y:S01]  /*29c0*/  IMAD.MOV R15, RZ, RZ, -R13 ;  /* 0x000000ffff0f7224 */ /* 0x000fe200078e0a0d */
[----:B------:R-:W-:-:S06]  /*29d0*/  ISETP.NE.U32.AND P2, PT, R13, RZ, PT ;  /* 0x000000ff0d00720c */ /* 0x000fcc0003f45070 */
[----:B0-----:R-:W0:Y:S02]  /*29e0*/  MUFU.RCP R12, R12 ;  /* 0x0000000c000c7308 */ /* 0x001e240000001000 */
[----:B0-----:R-:W-:-:S06]  /*29f0*/  IADD3 R10, PT, PT, R12, 0xffffffe, RZ ;  /* 0x0ffffffe0c0a7810 */ /* 0x001fcc0007ffe0ff */
[----:B------:R0:W1:Y:S02]  /*2a00*/  F2I.FTZ.U32.TRUNC.NTZ R11, R10 ;  /* 0x0000000a000b7305 */ /* 0x000064000021f000 */
[----:B0-----:R-:W-:Y:S02]  /*2a10*/  IMAD.MOV.U32 R10, RZ, RZ, RZ ;  /* 0x000000ffff0a7224 */ /* 0x001fe400078e00ff */
[----:B-1----:R-:W-:-:S04]  /*2a20*/  IMAD R15, R15, R11, RZ ;  /* 0x0000000b0f0f7224 */ /* 0x002fc800078e02ff */
[----:B------:R-:W-:-:S06]  /*2a30*/  IMAD.HI.U32 R11, R11, R15, R10 ;  /* 0x0000000f0b0b7227 */ /* 0x000fcc00078e000a */
[----:B------:R-:W-:-:S04]  /*2a40*/  IMAD.HI.U32 R11, R11, R0, RZ ;  /* 0x000000000b0b7227 */ /* 0x000fc800078e00ff */
[----:B------:R-:W-:-:S04]  /*2a50*/  IMAD.MOV R14, RZ, RZ, -R11 ;  /* 0x000000ffff0e7224 */ /* 0x000fc800078e0a0b */
[----:B------:R-:W-:Y:S02]  /*2a60*/  IMAD R14, R13, R14, R0 ;  /* 0x0000000e0d0e7224 */ /* 0x000fe400078e0200 */
[----:B------:R-:W-:-:S03]  /*2a70*/  VIADD R0, R0, 0x2 ;  /* 0x0000000200007836 */ /* 0x000fc60000000000 */
[----:B------:R-:W-:-:S13]  /*2a80*/  ISETP.GE.U32.AND P0, PT, R14, R13, PT ;  /* 0x0000000d0e00720c */ /* 0x000fda0003f06070 */
[----:B------:R-:W-:Y:S01]  /*2a90*/  @P0 IMAD.IADD R14, R14, 0x1, -R13 ;  /* 0x000000010e0e0824 */ /* 0x000fe200078e0a0d */
[----:B------:R-:W-:Y:S02]  /*2aa0*/  @P0 IADD3 R11, PT, PT, R11, 0x1, RZ ;  /* 0x000000010b0b0810 */ /* 0x000fe40007ffe0ff */
[----:B------:R-:W-:Y:S02]  /*2ab0*/  ISETP.NE.AND P0, PT, R3, RZ, PT ;  /* 0x000000ff0300720c */ /* 0x000fe40003f05270 */
[----:B------:R-:W-:-:S13]  /*2ac0*/  ISETP.GE.U32.AND P1, PT, R14, R13, PT ;  /* 0x0000000d0e00720c */ /* 0x000fda0003f26070 */
[----:B------:R-:W-:Y:S01]  /*2ad0*/  @P1 VIADD R11, R11, 0x1 ;  /* 0x000000010b0b1836 */ /* 0x000fe20000000000 */
[----:B------:R-:W-:-:S06]  /*2ae0*/  @!P2 LOP3.LUT R11, RZ, R13, RZ, 0x33, !PT ;  /* 0x0000000dff0ba212 */ /* 0x000fcc00078e33ff */
[----:B------:R-:W0:Y:S02]  /*2af0*/  I2F.F64.U32 R10, R11 ;  /* 0x0000000b000a7312 */ /* 0x000e240000201800 */
[----:B0-----:R-:W-:Y:S01]  /*2b00*/  DMUL R8, R10, R8 ;  /* 0x000000080a087228 */ /* 0x001fe20000000000 */
[----:B------:R-:W-:Y:S10]  /*2b10*/  @P0 BRA `(.L_x_50) ;  /* 0xfffffffc009c0947 */ /* 0x000ff4000383ffff */
[----:B------:R-:W-:Y:S05]  /*2b20*/  BSYNC.RECONVERGENT B0 ;  /* 0x0000000000007941 */ /* 0x000fea0003800200 */
.L_x_49:
[----:B------:R0:W1:Y:S02]  /*2b30*/  F2F.F32.F64 R0, R8 ;  /* 0x0000000800007310 */ /* 0x0000640000301000 */
.L_x_45:
[----:B0-----:R-:W0:Y:S01]  /*2b40*/  I2F.F64 R8, R6 ;  /* 0x0000000600087312 */ /* 0x001e220000201c00 */
[----:B------:R-:W-:Y:S01]  /*2b50*/  IMAD.MOV.U32 R10, RZ, RZ, 0x0 ;  /* 0x00000000ff0a7424 */ /* 0x000fe200078e00ff */
[----:B------:R-:W-:-:S06]  /*2b60*/  MOV R11, 0x3ff00000 ;  /* 0x3ff00000000b7802 */ /* 0x000fcc0000000f00 */
[----:B0-----:R-:W0:Y:S02]  /*2b70*/  F2I.F64.TRUNC R3, |R8| ;  /* 0x4000000800037311 */ /* 0x001e24000030d100 */
[----:B0-----:R-:W-:-:S13]  /*2b80*/  ISETP.GE.AND P0, PT, R3, 0x1, PT ;  /* 0x000000010300780c */ /* 0x001fda0003f06270 */
[----:B------:R-:W-:Y:S05]  /*2b90*/  @!P0 BRA `(.L_x_51) ;  /* 0x00000000002c8947 */ /* 0x000fea0003800000 */
[----:B------:R-:W-:Y:S01]  /*2ba0*/  LOP3.LUT P0, R3, R3, 0x3, RZ, 0xc0, !PT ;  /* 0x0000000303037812 */ /* 0x000fe2000780c0ff */
[----:B------:R-:W-:-:S12]  /*2bb0*/  BSSY.RECONVERGENT B0, `(.L_x_51) ;  /* 0x0000009000007945 */ /* 0x000fd80003800200 */
[----:B------:R-:W-:Y:S05]  /*2bc0*/  @!P0 BRA `(.L_x_52) ;  /* 0x00000000001c8947 */ /* 0x000fea0003800000 */
[----:B------:R-:W-:Y:S02]  /*2bd0*/  IMAD.MOV R3, RZ, RZ, -R3 ;  /* 0x000000ffff037224 */ /* 0x000fe400078e0a03 */
[----:B------:R-:W-:Y:S02]  /*2be0*/  IMAD.MOV.U32 R10, RZ, RZ, 0x0 ;  /* 0x00000000ff0a7424 */ /* 0x000fe400078e00ff */
[----:B------:R-:W-:-:S07]  /*2bf0*/  IMAD.MOV.U32 R11, RZ, RZ, 0x3ff00000 ;  /* 0x3ff00000ff0b7424 */ /* 0x000fce00078e00ff */
.L_x_53:
[----:B------:R-:W-:Y:S01]  /*2c00*/  VIADD R3, R3, 0x1 ;  /* 0x0000000103037836 */ /* 0x000fe20000000000 */
[----:B------:R-:W-:-:S04]  /*2c10*/  DADD R10, -RZ, -R10 ;  /* 0x00000000ff0a7229 */ /* 0x000fc8000000090a */
[----:B------:R-:W-:-:S13]  /*2c20*/  ISETP.NE.AND P0, PT, R3, RZ, PT ;  /* 0x000000ff0300720c */ /* 0x000fda0003f05270 */
[----:B------:R-:W-:Y:S05]  /*2c30*/  @P0 BRA `(.L_x_53) ;  /* 0xfffffffc00f00947 */ /* 0x000fea000383ffff */
.L_x_52:
[----:B------:R-:W-:Y:S05]  /*2c40*/  BSYNC.RECONVERGENT B0 ;  /* 0x0000000000007941 */ /* 0x000fea0003800200 */
.L_x_51:
[----:B-1----:R-:W-:Y:S01]  /*2c50*/  IADD3 R3, PT, PT, R0, -0xd000000, RZ ;  /* 0xf300000000037810 */ /* 0x002fe20007ffe0ff */
[----:B------:R0:W1:Y:S01]  /*2c60*/  MUFU.RSQ R13, R0 ;  /* 0x00000000000d7308 */ /* 0x0000620000001400 */
[----:B------:R-:W-:Y:S01]  /*2c70*/  BSSY.RECONVERGENT B0, `(.L_x_54) ;  /* 0x000000b000007945 */ /* 0x000fe20003800200 */
[----:B------:R-:W-:Y:S02]  /*2c80*/  ISETP.GT.AND P1, PT, R7, -0x1, PT ;  /* 0xffffffff0700780c */ /* 0x000fe40003f24270 */
[----:B------:R-:W-:-:S13]  /*2c90*/  ISETP.GT.U32.AND P0, PT, R3, 0x727fffff, PT ;  /* 0x727fffff0300780c */ /* 0x000fda0003f04070 */
[----:B01----:R-:W-:Y:S05]  /*2ca0*/  @!P0 BRA `(.L_x_55) ;  /* 0x00000000000c8947 */ /* 0x003fea0003800000 */
[----:B------:R-:W-:-:S07]  /*2cb0*/  MOV R20, 0x2cd0 ;  /* 0x00002cd000147802 */ /* 0x000fce0000000f00 */
[----:B------:R-:W-:Y:S05]  /*2cc0*/  CALL.REL.NOINC `($__internal_2_$__cuda_sm20_sqrt_rn_f32_slowpath) ;  /* 0x0000003000207944 */ /* 0x000fea0003c00000 */
[----:B------:R-:W-:Y:S05]  /*2cd0*/  BRA `(.L_x_56) ;  /* 0x0000000000107947 */ /* 0x000fea0003800000 */
.L_x_55:
[C---:B------:R-:W-:Y:S01]  /*2ce0*/  FMUL.FTZ R3, R13.reuse, R0 ;  /* 0x000000000d037220 */ /* 0x040fe20000410000 */
[----:B------:R-:W-:-:S03]  /*2cf0*/  FMUL.FTZ R6, R13, 0.5 ;  /* 0x3f0000000d067820 */ /* 0x000fc60000410000 */
[----:B------:R-:W-:-:S04]  /*2d00*/  FFMA R0, -R3, R3, R0 ;  /* 0x0000000303007223 */ /* 0x000fc80000000100 */
[----:B------:R-:W-:-:S07]  /*2d10*/  FFMA R0, R0, R6, R3 ;  /* 0x0000000600007223 */ /* 0x000fce0000000003 */
.L_x_56:
[----:B------:R-:W-:Y:S05]  /*2d20*/  BSYNC.RECONVERGENT B0 ;  /* 0x0000000000007941 */ /* 0x000fea0003800200 */
.L_x_54:
[----:B------:R-:W0:Y:S01]  /*2d30*/  F2F.F32.F64 R31, R30 ;  /* 0x0000001e001f7310 */ /* 0x000e220000301000 */
[----:B------:R-:W-:Y:S07]  /*2d40*/  BSSY.RECONVERGENT B0, `(.L_x_57) ;  /* 0x0000010000007945 */ /* 0x000fee0003800200 */
[----:B------:R-:W1:Y:S01]  /*2d50*/  F2F.F64.F32 R6, R0 ;  /* 0x0000000000067310 */ /* 0x000e620000201800 */
[----:B0-----:R-:W-:-:S05]  /*2d60*/  VIADD R3, R31, 0xf3000000 ;  /* 0xf30000001f037836 */ /* 0x001fca0000000000 */
[----:B------:R-:W-:Y:S01]  /*2d70*/  ISETP.GT.U32.AND P0, PT, R3, 0x727fffff, PT ;  /* 0x727fffff0300780c */ /* 0x000fe20003f04070 */
[----:B-1----:R-:W-:Y:S01]  /*2d80*/  DMUL R6, R6, R10 ;  /* 0x0000000a06067228 */ /* 0x002fe20000000000 */
[----:B------:R0:W1:Y:S07]  /*2d90*/  MUFU.RSQ R10, R31 ;  /* 0x0000001f000a7308 */ /* 0x00006e0000001400 */
[----:B------:R-:W-:-:S04]  /*2da0*/  DMUL R6, R16, R6 ;  /* 0x0000000610067228 */ /* 0x000fc80000000000 */
[----:B0-----:R-:W-:Y:S07]  /*2db0*/  @!P0 BRA `(.L_x_58) ;  /* 0x0000000000108947 */ /* 0x001fee0003800000 */
[----:B------:R-:W-:Y:S01]  /*2dc0*/  IMAD.MOV.U32 R0, RZ, RZ, R31 ;  /* 0x000000ffff007224 */ /* 0x000fe200078e001f */
[----:B------:R-:W-:-:S07]  /*2dd0*/  MOV R20, 0x2df0 ;  /* 0x00002df000147802 */ /* 0x000fce0000000f00 */
[----:B-1----:R-:W-:Y:S05]  /*2de0*/  CALL.REL.NOINC `($__internal_2_$__cuda_sm20_sqrt_rn_f32_slowpath) ;  /* 0x0000002c00d87944 */ /* 0x002fea0003c00000 */
[----:B------:R-:W-:Y:S05]  /*2df0*/  BRA `(.L_x_59) ;  /* 0x0000000000107947 */ /* 0x000fea0003800000 */
.L_x_58:
[----:B-1----:R-:W-:Y:S01]  /*2e00*/  FMUL.FTZ R0, R31, R10 ;  /* 0x0000000a1f007220 */ /* 0x002fe20000410000 */
[----:B------:R-:W-:-:S03]  /*2e10*/  FMUL.FTZ R10, R10, 0.5 ;  /* 0x3f0000000a0a7820 */ /* 0x000fc60000410000 */
[----:B------:R-:W-:-:S04]  /*2e20*/  FFMA R3, -R0, R0, R31 ;  /* 0x0000000000037223 */ /* 0x000fc8000000011f */
[----:B------:R-:W-:-:S07]  /*2e30*/  FFMA R0, R3, R10, R0 ;  /* 0x0000000a03007223 */ /* 0x000fce0000000000 */
.L_x_59:
[----:B------:R-:W-:Y:S05]  /*2e40*/  BSYNC.RECONVERGENT B0 ;  /* 0x0000000000007941 */ /* 0x000fea0003800200 */
.L_x_57:
[----:B------:R-:W0:Y:S02]  /*2e50*/  F2F.F64.F32 R30, R0 ;  /* 0x00000000001e7310 */ /* 0x000e240000201800 */
[----:B0-----:R-:W-:Y:S01]  /*2e60*/  DMUL R30, R6, R30 ;  /* 0x0000001e061e7228 */ /* 0x001fe20000000000 */
[----:B------:R-:W-:Y:S10]  /*2e70*/  @P1 BRA `(.L_x_60) ;  /* 0x0000000800981947 */ /* 0x000ff40003800000 */
[----:B------:R-:W-:Y:S01]  /*2e80*/  ISETP.GE.AND P0, PT, R23, 0x1, PT ;  /* 0x000000011700780c */ /* 0x000fe20003f06270 */
[----:B------:R-:W-:Y:S02]  /*2e90*/  IMAD.MOV.U32 R12, RZ, RZ, 0x0 ;  /* 0x00000000ff0c7424 */ /* 0x000fe400078e00ff */
[----:B------:R-:W-:-:S10]  /*2ea0*/  IMAD.MOV.U32 R13, RZ, RZ, 0x3ff00000 ;  /* 0x3ff00000ff0d7424 */ /* 0x000fd400078e00ff */
[----:B------:R-:W-:Y:S05]  /*2eb0*/  @!P0 BRA `(.L_x_61) ;  /* 0x00000008002c8947 */ /* 0x000fea0003800000 */
[----:B------:R-:W-:Y:S01]  /*2ec0*/  SHF.L.U32 R3, R23, 0x1, RZ ;  /* 0x0000000117037819 */ /* 0x000fe200000006ff */
[----:B------:R-:W-:Y:S02]  /*2ed0*/  IMAD.MOV.U32 R0, RZ, RZ, 0x2 ;  /* 0x00000002ff007424 */ /* 0x000fe400078e00ff */
[----:B------:R-:W-:Y:S01]  /*2ee0*/  IMAD.MOV.U32 R12, RZ, RZ, 0x0 ;  /* 0x00000000ff0c7424 */ /* 0x000fe200078e00ff */
[C---:B------:R-:W-:Y:S01]  /*2ef0*/  ISETP.GE.AND P0, PT, R3.reuse, 0x5, PT ;  /* 0x000000050300780c */ /* 0x040fe20003f06270 */
[----:B------:R-:W-:Y:S01]  /*2f00*/  IMAD.MOV.U32 R13, RZ, RZ, 0x3ff00000 ;  /* 0x3ff00000ff0d7424 */ /* 0x000fe200078e00ff */
[----:B------:R-:W-:-:S11]  /*2f10*/  VIMNMX R3, PT, PT, R3, 0x2, !PT ;  /* 0x0000000203037848 */ /* 0x000fd60007fe0100 */
[----:B------:R-:W-:Y:S05]  /*2f20*/  @!P0 BRA `(.L_x_62) ;  /* 0x0000000400e48947 */ /* 0x000fea0003800000 */
[----:B------:R-:W-:Y:S01]  /*2f30*/  VIADD R6, R3, 0xffffffff ;  /* 0xffffffff03067836 */ /* 0x000fe20000000000 */
[----:B------:R-:W-:Y:S01]  /*2f40*/  BSSY.RECONVERGENT B0, `(.L_x_63) ;  /* 0x0000076000007945 */ /* 0x000fe20003800200 */
[----:B------:R-:W-:Y:S01]  /*2f50*/  MOV R7, RZ ;  /* 0x000000ff00077202 */ /* 0x000fe20000000f00 */
[----:B------:R-:W-:Y:S02]  /*2f60*/  IMAD.MOV.U32 R12, RZ, RZ, 0x0 ;  /* 0x00000000ff0c7424 */ /* 0x000fe400078e00ff */
        /* <DEDUP_REMOVED lines=11> */
.L_x_67:
[C---:B------:R-:W-:Y:S01]  /*3020*/  IADD3 R20, PT, PT, R7.reuse, 0x2, RZ ;  /* 0x0000000207147810 */ /* 0x040fe20007ffe0ff */
[C---:B------:R-:W-:Y:S01]  /*3030*/  VIADD R21, R7.reuse, 0x3 ;  /* 0x0000000307157836 */ /* 0x040fe20000000000 */
[C---:B------:R-:W-:Y:S01]  /*3040*/  IADD3 R26, PT, PT, R7.reuse, 0xc, RZ ;  /* 0x0000000c071a7810 */ /* 0x040fe20007ffe0ff */
[C---:B------:R-:W-:Y:S01]  /*3050*/  VIADD R22, R7.reuse, 0x4 ;  /* 0x0000000407167836 */ /* 0x040fe20000000000 */
[----:B------:R0:W1:Y:S01]  /*3060*/  I2F.F64.U32 R14, R20 ;  /* 0x00000014000e7312 */ /* 0x0000620000201800 */
[C---:B------:R-:W-:Y:S02]  /*3070*/  VIADD R24, R7.reuse, 0x5 ;  /* 0x0000000507187836 */ /* 0x040fe40000000000 */
[C---:B------:R-:W-:Y:S02]  /*3080*/  VIADD R25, R7.reuse, 0x6 ;  /* 0x0000000607197836 */ /* 0x040fe40000000000 */
[----:B------:R-:W-:-:S03]  /*3090*/  VIADD R27, R7, 0xd ;  /* 0x0000000d071b7836 */ /* 0x000fc60000000000 */
[----:B------:R2:W3:Y:S01]  /*30a0*/  I2F.F64.U32 R10, R21 ;  /* 0x00000015000a7312 */ /* 0x0004e20000201800 */
[C---:B0-----:R-:W-:Y:S01]  /*30b0*/  IADD3 R20, PT, PT, R7.reuse, 0x7, RZ ;  /* 0x0000000707147810 */ /* 0x041fe20007ffe0ff */
[----:B-1----:R-:W-:Y:S01]  /*30c0*/  DMUL R14, R14, R12 ;  /* 0x0000000c0e0e7228 */ /* 0x002fe20000000000 */
[----:B--2---:R-:W-:-:S05]  /*30d0*/  VIADD R21, R7, 0x8 ;  /* 0x0000000807157836 */ /* 0x004fca0000000000 */
        /* <DEDUP_REMOVED lines=28> */
[C---:B------:R-:W-:Y:S01]  /*32a0*/  VIADD R15, R7.reuse, 0x10 ;  /* 0x00000010070f7836 */ /* 0x040fe20000000000 */
[----:B------:R-:W-:-:S03]  /*32b0*/  IADD3 R14, PT, PT, R7, 0x11, RZ ;  /* 0x00000011070e7810 */ /* 0x000fc60007ffe0ff */
[----:B------:R-:W-:Y:S01]  /*32c0*/  IMAD.MOV.U32 R7, RZ, RZ, R15 ;  /* 0x000000ffff077224 */ /* 0x000fe200078e000f */
[----:B------:R-:W-:Y:S01]  /*32d0*/  ISETP.GE.AND P1, PT, R15, R0, PT ;  /* 0x000000000f00720c */ /* 0x000fe20003f26270 */
[----:B0-----:R-:W-:Y:S01]  /*32e0*/  DMUL R20, R20, R10 ;  /* 0x0000000a14147228 */ /* 0x001fe20000000000 */
[----:B------:R-:W0:Y:S07]  /*32f0*/  I2F.F64.U32 R10, R15 ;  /* 0x0000000f000a7312 */ /* 0x000e2e0000201800 */
[----:B-1----:R-:W-:-:S02]  /*3300*/  DMUL R12, R20, R12 ;  /* 0x0000000c140c7228 */ /* 0x002fc40000000000 */
[----:B------:R-:W1:Y:S06]  /*3310*/  I2F.F64.U32 R20, R14 ;  /* 0x0000000e00147312 */ /* 0x000e6c0000201800 */
[----:B0-----:R-:W-:-:S08]  /*3320*/  DMUL R12, R12, R10 ;  /* 0x0000000a0c0c7228 */ /* 0x001fd00000000000 */
[----:B-1----:R-:W-:Y:S01]  /*3330*/  DMUL R12, R12, R20 ;  /* 0x000000140c0c7228 */ /* 0x002fe20000000000 */
[----:B------:R-:W-:Y:S10]  /*3340*/  @!P1 BRA `(.L_x_67) ;  /* 0xfffffffc00349947 */ /* 0x000ff4000383ffff */
[----:B------:R-:W-:Y:S05]  /*3350*/  BSYNC.RECONVERGENT B1 ;  /* 0x0000000000017941 */ /* 0x000fea0003800200 */
.L_x_66:
[----:B------:R-:W-:-:S07]  /*3360*/  IMAD.MOV.U32 R0, RZ, RZ, R15 ;  /* 0x000000ffff007224 */ /* 0x000fce00078e000f */
.L_x_65:
        /* <DEDUP_REMOVED lines=30> */
.L_x_69:
[----:B------:R-:W-:Y:S05]  /*3550*/  BSYNC.RECONVERGENT B1 ;  /* 0x0000000000017941 */ /* 0x000fea0003800200 */
.L_x_68:
[----:B------:R-:W-:-:S13]  /*3560*/  ISETP.NE.OR P0, PT, R7, R6, P0 ;  /* 0x000000060700720c */ /* 0x000fda0000705670 */
[----:B------:R-:W-:Y:S05]  /*3570*/  @!P0 BRA `(.L_x_70) ;  /* 0x0000000000488947 */ /* 0x000fea0003800000 */
.L_x_64:
[----:B------:R-:W-:Y:S01]  /*3580*/  BSSY.RECONVERGENT B1, `(.L_x_71) ;  /* 0x0000010000017945 */ /* 0x000fe20003800200 */
.L_x_72:
[C---:B------:R-:W-:Y:S01]  /*3590*/  VIADD R0, R7.reuse, 0x2 ;  /* 0x0000000207007836 */ /* 0x040fe20000000000 */
[C---:B------:R-:W-:Y:S01]  /*35a0*/  IADD3 R21, PT, PT, R7.reuse, 0x4, RZ ;  /* 0x0000000407157810 */ /* 0x040fe20007ffe0ff */
[C---:B------:R-:W-:Y:S02]  /*35b0*/  VIADD R20, R7.reuse, 0x3 ;  /* 0x0000000307147836 */ /* 0x040fe40000000000 */
[----:B------:R-:W0:Y:S01]  /*35c0*/  I2F.F64.U32 R10, R0 ;  /* 0x00000000000a7312 */ /* 0x000e220000201800 */
[----:B------:R-:W-:Y:S01]  /*35d0*/  VIADD R22, R7, 0x5 ;  /* 0x0000000507167836 */ /* 0x000fe20000000000 */
[----:B------:R-:W-:Y:S01]  /*35e0*/  ISETP.NE.AND P0, PT, R21, R6, PT ;  /* 0x000000061500720c */ /* 0x000fe20003f05270 */
[----:B------:R-:W-:-:S05]  /*35f0*/  IMAD.MOV.U32 R7, RZ, RZ, R21 ;  /* 0x000000ffff077224 */ /* 0x000fca00078e0015 */
        /* <DEDUP_REMOVED lines=9> */
.L_x_71:
[----:B------:R-:W-:-:S07]  /*3690*/  IMAD.MOV.U32 R0, RZ, RZ, R21 ;  /* 0x000000ffff007224 */ /* 0x000fce00078e0015 */
.L_x_70:
[----:B------:R-:W-:Y:S05]  /*36a0*/  BSYNC.RECONVERGENT B0 ;  /* 0x0000000000007941 */ /* 0x000fea0003800200 */
.L_x_63:
[----:B------:R-:W-:-:S07]  /*36b0*/  VIADD R0, R0, 0x2 ;  /* 0x0000000200007836 */ /* 0x000fce0000000000 */
.L_x_62:
[----:B------:R-:W-:Y:S01]  /*36c0*/  IADD3 R3, PT, PT, R3, 0x2, RZ ;  /* 0x0000000203037810 */ /* 0x000fe20007ffe0ff */
[----:B------:R-:W-:Y:S03]  /*36d0*/  BSSY.RECONVERGENT B0, `(.L_x_61) ;  /* 0x0000009000007945 */ /* 0x000fe60003800200 */
[----:B------:R-:W-:-:S05]  /*36e0*/  LOP3.LUT R3, R3, 0x3, RZ, 0xc0, !PT ;  /* 0x0000000303037812 */ /* 0x000fca00078ec0ff */
[----:B------:R-:W-:-:S07]  /*36f0*/  IMAD.MOV R3, RZ, RZ, -R3 ;  /* 0x000000ffff037224 */ /* 0x000fce00078e0a03 */
.L_x_73:
[----:B------:R-:W-:Y:S01]  /*3700*/  VIADD R3, R3, 0x1 ;  /* 0x0000000103037836 */ /* 0x000fe20000000000 */
[----:B------:R0:W1:Y:S04]  /*3710*/  I2F.F64.U32 R6, R0 ;  /* 0x0000000000067312 */ /* 0x0000680000201800 */
[----:B------:R-:W-:Y:S01]  /*3720*/  ISETP.NE.AND P0, PT, R3, 0x1, PT ;  /* 0x000000010300780c */ /* 0x000fe20003f05270 */
[----:B0-----:R-:W-:Y:S01]  /*3730*/  VIADD R0, R0, 0x1 ;  /* 0x0000000100007836 */ /* 0x001fe20000000000 */
[----:B-1----:R-:W-:-:S11]  /*3740*/  DMUL R12, R6, R12 ;  /* 0x0000000c060c7228 */ /* 0x002fd60000000000 */
[----:B------:R-:W-:Y:S05]  /*3750*/  @P0 BRA `(.L_x_73) ;  /* 0xfffffffc00e80947 */ /* 0x000fea000383ffff */
[----:B------:R-:W-:Y:S05]  /*3760*/  BSYNC.RECONVERGENT B0 ;  /* 0x0000000000007941 */ /* 0x000fea0003800200 */
.L_x_61:
        /* <DEDUP_REMOVED lines=15> */
[----:B------:R-:W-:Y:S01]  /*3860*/  MOV R14, R28 ;  /* 0x0000001c000e7202 */ /* 0x000fe20000000f00 */
[----:B------:R-:W-:Y:S01]  /*3870*/  IMAD.MOV.U32 R15, RZ, RZ, R29 ;  /* 0x000000ffff0f7224 */ /* 0x000fe200078e001d */
[----:B------:R-:W-:-:S07]  /*3880*/  MOV R0, 0x38a0 ;  /* 0x000038a000007802 */ /* 0x000fce0000000f00 */
[----:B------:R-:W-:Y:S05]  /*3890*/  CALL.REL.NOINC `($__internal_0_$__cuda_sm20_div_rn_f64_full) ;  /* 0x0000001c00187944 */ /* 0x000fea0003c00000 */
[----:B------:R-:W-:Y:S02]  /*38a0*/  IMAD.MOV.U32 R6, RZ, RZ, R24 ;  /* 0x000000ffff067224 */ /* 0x000fe400078e0018 */
[----:B------:R-:W-:-:S07]  /*38b0*/  IMAD.MOV.U32 R7, RZ, RZ, R25 ;  /* 0x000000ffff077224 */ /* 0x000fce00078e0019 */
.L_x_75:
[----:B------:R-:W-:Y:S05]  /*38c0*/  BSYNC.RECONVERGENT B0 ;  /* 0x0000000000007941 */ /* 0x000fea0003800200 */
.L_x_74:
[----:B------:R-:W-:-:S11]  /*38d0*/  DMUL R30, R30, R6 ;  /* 0x000000061e1e7228 */ /* 0x000fd60000000000 */
.L_x_60:
[----:B------:R-:W0:Y:S01]  /*38e0*/  LDCU.64 UR4, c[0x0][0x380] ;  /* 0x00007000ff0477ac */ /* 0x000e220008000a00 */
[----:B------:R1:W-:Y:S01]  /*38f0*/  ST.E.64 desc[UR36][R4.64+0x8], R30 ;  /* 0x0000081e04007985 */ /* 0x0003e2000c101b24 */
[----:B------:R-:W-:Y:S01]  /*3900*/  BSSY.RECONVERGENT B0, `(.L_x_44) ;  /* 0x00000c8000007945 */ /* 0x000fe20003800200 */
[----:B0-----:R-:W-:-:S05]  /*3910*/  IMAD.U32 R6, RZ, RZ, UR4 ;  /* 0x00000004ff067e24 */ /* 0x001fca000f8e00ff */
[----:B------:R-:W-:Y:S02]  /*3920*/  ISETP.GE.AND P0, PT, R23, R6, PT ;  /* 0x000000061700720c */ /* 0x000fe40003f06270 */
[----:B------:R-:W-:-:S04]  /*3930*/  IADD3 R0, PT, PT, R6, -0x1, RZ ;  /* 0xffffffff06007810 */ /* 0x000fc80007ffe0ff */
[----:B------:R-:W-:-:S13]  /*3940*/  ISETP.EQ.OR P0, PT, R0, UR5, P0 ;  /* 0x0000000500007c0c */ /* 0x000fda0008702670 */
[----:B-1----:R-:W-:Y:S05]  /*3950*/  @P0 BRA `(.L_x_76) ;  /* 0x0000000c00080947 */ /* 0x002fea0003800000 */
[----:B------:R-:W-:Y:S01]  /*3960*/  IMAD.MOV.U32 R12, RZ, RZ, 0x0 ;  /* 0x00000000ff0c7424 */ /* 0x000fe200078e00ff */
[----:B------:R-:W-:Y:S01]  /*3970*/  MOV R15, 0x3ff00000 ;  /* 0x3ff00000000f7802 */ /* 0x000fe20000000f00 */
[----:B------:R-:W-:Y:S02]  /*3980*/  IMAD.MOV.U32 R13, RZ, RZ, 0x40000000 ;  /* 0x40000000ff0d7424 */ /* 0x000fe400078e00ff */
[----:B------:R-:W-:Y:S02]  /*3990*/  IMAD.MOV.U32 R6, RZ, RZ, 0x1 ;  /* 0x00000001ff067424 */ /* 0x000fe400078e00ff */
[----:B------:R-:W-:Y:S02]  /*39a0*/  IMAD.MOV.U32 R14, RZ, RZ, 0x0 ;  /* 0x00000000ff0e7424 */ /* 0x000fe400078e00ff */
[----:B------:R-:W-:-:S04]  /*39b0*/  DFMA R12, R8, R12, -3 ;  /* 0xc0080000080c742b */ /* 0x000fc8000000000c */
[----:B------:R-:W-:Y:S02]  /*39c0*/  DFMA R14, R8, 2, R14 ;  /* 0x40000000080e782b */ /* 0x000fe4000000000e */
[----:B------:R-:W0:Y:S08]  /*39d0*/  MUFU.RCP64H R7, R13 ;  /* 0x0000000d00077308 */ /* 0x000e300000001800 */
[----:B------:R-:W-:Y:S01]  /*39e0*/  FSETP.GEU.AND P1, PT, |R15|, 6.5827683646048100446e-37, PT ;  /* 0x036000000f00780b */ /* 0x000fe20003f2e200 */
[----:B0-----:R-:W-:-:S08]  /*39f0*/  DFMA R10, -R12, R6, 1 ;  /* 0x3ff000000c0a742b */ /* 0x001fd00000000106 */
[----:B------:R-:W-:-:S08]  /*3a00*/  DFMA R10, R10, R10, R10 ;  /* 0x0000000a0a0a722b */ /* 0x000fd0000000000a */
[----:B------:R-:W-:-:S08]  /*3a10*/  DFMA R10, R6, R10, R6 ;  /* 0x0000000a060a722b */ /* 0x000fd00000000006 */
[----:B------:R-:W-:-:S08]  /*3a20*/  DFMA R6, -R12, R10, 1 ;  /* 0x3ff000000c06742b */ /* 0x000fd0000000010a */
[----:B------:R-:W-:-:S08]  /*3a30*/  DFMA R6, R10, R6, R10 ;  /* 0x000000060a06722b */ /* 0x000fd0000000000a */
[----:B------:R-:W-:-:S08]  /*3a40*/  DMUL R10, R14, R6 ;  /* 0x000000060e0a7228 */ /* 0x000fd00000000000 */
[----:B------:R-:W-:-:S08]  /*3a50*/  DFMA R20, -R12, R10, R14 ;  /* 0x0000000a0c14722b */ /* 0x000fd0000000010e */
[----:B------:R-:W-:-:S10]  /*3a60*/  DFMA R6, R6, R20, R10 ;  /* 0x000000140606722b */ /* 0x000fd4000000000a */
[----:B------:R-:W-:-:S05]  /*3a70*/  FFMA R0, RZ, R13, R7 ;  /* 0x0000000dff007223 */ /* 0x000fca0000000007 */
[----:B------:R-:W-:-:S13]  /*3a80*/  FSETP.GT.AND P0, PT, |R0|, 1.469367938527859385e-39, PT ;  /* 0x001000000000780b */ /* 0x000fda0003f04200 */
[----:B------:R-:W-:Y:S05]  /*3a90*/  @P0 BRA P1, `(.L_x_77) ;  /* 0x0000000000100947 */ /* 0x000fea0000800000 */
[----:B------:R-:W-:-:S07]  /*3aa0*/  MOV R0, 0x3ac0 ;  /* 0x00003ac000007802 */ /* 0x000fce0000000f00 */
[----:B------:R-:W-:Y:S05]  /*3ab0*/  CALL.REL.NOINC `($__internal_0_$__cuda_sm20_div_rn_f64_full) ;  /* 0x0000001800907944 */ /* 0x000fea0003c00000 */
[----:B------:R-:W-:Y:S02]  /*3ac0*/  IMAD.MOV.U32 R6, RZ, RZ, R24 ;  /* 0x000000ffff067224 */ /* 0x000fe400078e0018 */
[----:B------:R-:W-:-:S07]  /*3ad0*/  IMAD.MOV.U32 R7, RZ, RZ, R25 ;  /* 0x000000ffff077224 */ /* 0x000fce00078e0019 */
.L_x_77:
[----:B------:R-:W0:Y:S01]  /*3ae0*/  LDCU UR4, c[0x0][0x384] ;  /* 0x00007080ff0477ac */ /* 0x000e220008000800 */
[----:B------:R-:W-:Y:S01]  /*3af0*/  IMAD.MOV.U32 R14, RZ, RZ, 0x1 ;  /* 0x00000001ff0e7424 */ /* 0x000fe200078e00ff */
[----:B------:R-:W-:Y:S01]  /*3b00*/  BSSY.RECONVERGENT B1, `(.L_x_78) ;  /* 0x000001a000017945 */ /* 0x000fe20003800200 */
[----:B0-----:R-:W-:-:S09]  /*3b10*/  UIMAD UR4, UR4, UR4, URZ ;  /* 0x00000004040472a4 */ /* 0x001fd2000f8e02ff */
[----:B------:R-:W0:Y:S02]  /*3b20*/  I2F.F64.U32 R12, UR4 ;  /* 0x00000004000c7d12 */ /* 0x000e240008201800 */
[----:B0-----:R-:W-:-:S06]  /*3b30*/  DFMA R28, R8, R8, -R12 ;  /* 0x00000008081c722b */ /* 0x001fcc000000080c */
[----:B------:R-:W0:Y:S02]  /*3b40*/  MUFU.RCP64H R15, R29 ;  /* 0x0000001d000f7308 */ /* 0x000e240000001800 */
[----:B0-----:R-:W-:-:S08]  /*3b50*/  DFMA R10, -R28, R14, 1 ;  /* 0x3ff000001c0a742b */ /* 0x001fd0000000010e */
[----:B------:R-:W-:Y:S02]  /*3b60*/  DFMA R20, R10, R10, R10 ;  /* 0x0000000a0a14722b */ /* 0x000fe4000000000a */
[----:B------:R-:W-:-:S06]  /*3b70*/  DADD R10, R8, -1 ;  /* 0xbff00000080a7429 */ /* 0x000fcc0000000000 */
[----:B------:R-:W-:Y:S02]  /*3b80*/  DFMA R20, R14, R20, R14 ;  /* 0x000000140e14722b */ /* 0x000fe4000000000e */
[----:B------:R-:W-:-:S06]  /*3b90*/  DFMA R10, R10, R10, -R12 ;  /* 0x0000000a0a0a722b */ /* 0x000fcc000000080c */
[----:B------:R-:W-:Y:S02]  /*3ba0*/  DFMA R12, -R28, R20, 1 ;  /* 0x3ff000001c0c742b */ /* 0x000fe40000000114 */
[----:B------:R-:W-:-:S06]  /*3bb0*/  DMUL R14, R10, R6 ;  /* 0x000000060a0e7228 */ /* 0x000fcc0000000000 */
[----:B------:R-:W-:-:S04]  /*3bc0*/  DFMA R12, R20, R12, R20 ;  /* 0x0000000c140c722b */ /* 0x000fc80000000014 */
[----:B------:R-:W-:-:S04]  /*3bd0*/  FSETP.GEU.AND P1, PT, |R15|, 6.5827683646048100446e-37, PT ;  /* 0x036000000f00780b */ /* 0x000fc80003f2e200 */
[----:B------:R-:W-:-:S08]  /*3be0*/  DMUL R6, R14, R12 ;  /* 0x0000000c0e067228 */ /* 0x000fd00000000000 */
[----:B------:R-:W-:-:S08]  /*3bf0*/  DFMA R10, -R28, R6, R14 ;  /* 0x000000061c0a722b */ /* 0x000fd0000000010e */
        /* <DEDUP_REMOVED lines=10> */
.L_x_79:
[----:B------:R-:W-:Y:S05]  /*3ca0*/  BSYNC.RECONVERGENT B1 ;  /* 0x0000000000017941 */ /* 0x000fea0003800200 */
.L_x_78:
        /* <DEDUP_REMOVED lines=26> */
.L_x_81:
[----:B------:R-:W-:Y:S05]  /*3e50*/  BSYNC.RECONVERGENT B1 ;  /* 0x0000000000017941 */ /* 0x000fea0003800200 */
.L_x_80:
[----:B------:R-:W0:Y:S01]  /*3e60*/  MUFU.RCP64H R7, R29 ;  /* 0x0000001d00077308 */ /* 0x000e220000001800 */
[----:B------:R-:W-:-:S06]  /*3e70*/  MOV R6, 0x1 ;  /* 0x0000000100067802 */ /* 0x000fcc0000000f00 */
[----:B0-----:R-:W-:-:S08]  /*3e80*/  DFMA R10, -R28, R6, 1 ;  /* 0x3ff000001c0a742b */ /* 0x001fd00000000106 */
[----:B------:R-:W-:-:S08]  /*3e90*/  DFMA R10, R10, R10, R10 ;  /* 0x0000000a0a0a722b */ /* 0x000fd0000000000a */
[----:B------:R-:W-:Y:S02]  /*3ea0*/  DFMA R10, R6, R10, R6 ;  /* 0x0000000a060a722b */ /* 0x000fe40000000006 */
[----:B------:R-:W-:-:S06]  /*3eb0*/  DMUL R6, R8, 4 ;  /* 0x4010000008067828 */ /* 0x000fcc0000000000 */
[----:B------:R-:W-:Y:S02]  /*3ec0*/  DFMA R12, -R28, R10, 1 ;  /* 0x3ff000001c0c742b */ /* 0x000fe4000000010a */
[----:B------:R-:W-:-:S06]  /*3ed0*/  DFMA R14, R8, R6, -1 ;  /* 0xbff00000080e742b */ /* 0x000fcc0000000006 */
        /* <DEDUP_REMOVED lines=9> */
[----:B------:R-:W-:Y:S01]  /*3f70*/  MOV R0, 0x3fa0 ;  /* 0x00003fa000007802 */ /* 0x000fe20000000f00 */
[----:B------:R-:W-:-:S07]  /*3f80*/  IMAD.MOV.U32 R13, RZ, RZ, R29 ;  /* 0x000000ffff0d7224 */ /* 0x000fce00078e001d */
[----:B------:R-:W-:Y:S05]  /*3f90*/  CALL.REL.NOINC `($__internal_0_$__cuda_sm20_div_rn_f64_full) ;  /* 0x0000001400587944 */ /* 0x000fea0003c00000 */
[----:B------:R-:W-:Y:S02]  /*3fa0*/  IMAD.MOV.U32 R6, RZ, RZ, R24 ;  /* 0x000000ffff067224 */ /* 0x000fe400078e0018 */
[----:B------:R-:W-:-:S07]  /*3fb0*/  IMAD.MOV.U32 R7, RZ, RZ, R25 ;  /* 0x000000ffff077224 */ /* 0x000fce00078e0019 */
.L_x_82:
[----:B------:R-:W0:Y:S01]  /*3fc0*/  MUFU.RSQ64H R9, R7 ;  /* 0x0000000700097308 */ /* 0x000e220000001c00 */
[----:B------:R-:W-:Y:S01]  /*3fd0*/  IADD3 R8, PT, PT, R7, -0x3500000, RZ ;  /* 0xfcb0000007087810 */ /* 0x000fe20007ffe0ff */
[----:B------:R-:W-:Y:S01]  /*3fe0*/  IMAD.MOV.U32 R12, RZ, RZ, 0x0 ;  /* 0x00000000ff0c7424 */ /* 0x000fe200078e00ff */
[----:B------:R-:W-:Y:S01]  /*3ff0*/  BSSY.RECONVERGENT B1, `(.L_x_83) ;  /* 0x0000016000017945 */ /* 0x000fe20003800200 */
[----:B------:R-:W-:Y:S01]  /*4000*/  IMAD.MOV.U32 R13, RZ, RZ, 0x3fd80000 ;  /* 0x3fd80000ff0d7424 */ /* 0x000fe200078e00ff */
[----:B------:R-:W-:Y:S02]  /*4010*/  ISETP.GE.U32.AND P0, PT, R8, 0x7ca00000, PT ;  /* 0x7ca000000800780c */ /* 0x000fe40003f06070 */
        /* <DEDUP_REMOVED lines=11> */
[----:B------:R-:W-:Y:S01]  /*40d0*/  MOV R0, R20 ;  /* 0x0000001400007202 */ /* 0x000fe20000000f00 */
[----:B------:R-:W-:Y:S01]  /*40e0*/  IMAD.MOV.U32 R12, RZ, RZ, R14 ;  /* 0x000000ffff0c7224 */ /* 0x000fe200078e000e */
[----:B------:R-:W-:Y:S01]  /*40f0*/  MOV R14, R8 ;  /* 0x00000008000e7202 */ /* 0x000fe20000000f00 */
[----:B------:R-:W-:Y:S01]  /*4100*/  IMAD.MOV.U32 R10, RZ, RZ, R24 ;  /* 0x000000ffff0a7224 */ /* 0x000fe200078e0018 */
[----:B------:R-:W-:Y:S01]  /*4110*/  MOV R20, 0x4150 ;  /* 0x0000415000147802 */ /* 0x000fe20000000f00 */
[----:B------:R-:W-:Y:S02]  /*4120*/  IMAD.MOV.U32 R11, RZ, RZ, R25 ;  /* 0x000000ffff0b7224 */ /* 0x000fe400078e0019 */
[----:B------:R-:W-:-:S07]  /*4130*/  IMAD.MOV.U32 R3, RZ, RZ, R15 ;  /* 0x000000ffff037224 */ /* 0x000fce00078e000f */
[----:B------:R-:W-:Y:S05]  /*4140*/  CALL.REL.NOINC `($__internal_1_$__cuda_sm20_dsqrt_rn_f64_mediumpath_v1) ;  /* 0x0000001800587944 */ /* 0x000fea0003c00000 */
.L_x_84:
[----:B------:R-:W-:Y:S05]  /*4150*/  BSYNC.RECONVERGENT B1 ;  /* 0x0000000000017941 */ /* 0x000fea0003800200 */
.L_x_83:
[----:B------:R-:W-:Y:S01]  /*4160*/  LOP3.LUT P0, R0, R2, 0x3, RZ, 0xc0, !PT ;  /* 0x0000000302007812 */ /* 0x000fe2000780c0ff */
[----:B------:R-:W-:Y:S01]  /*4170*/  DMUL R16, R16, R10 ;  /* 0x0000000a10107228 */ /* 0x000fe20000000000 */
[----:B------:R-:W-:-:S11]  /*4180*/  IMAD.MOV.U32 R15, RZ, RZ, R23 ;  /* 0x000000ffff0f7224 */ /* 0x000fd600078e0017 */
[----:B------:R-:W-:Y:S05]  /*4190*/  @!P0 BRA `(.L_x_85) ;  /* 0x00000000005c8947 */ /* 0x000fea0003800000 */
[----:B------:R-:W0:Y:S01]  /*41a0*/  LDC R6, c[0x0][0x384] ;  /* 0x0000e100ff067b82 */ /* 0x000e220000000800 */
[----:B------:R-:W-:Y:S01]  /*41b0*/  BSSY.RECONVERGENT B1, `(.L_x_85) ;  /* 0x0000015000017945 */ /* 0x000fe20003800200 */
[----:B------:R-:W-:Y:S02]  /*41c0*/  IMAD.MOV R0, RZ, RZ, -R0 ;  /* 0x000000ffff007224 */ /* 0x000fe400078e0a00 */
[----:B------:R-:W-:Y:S02]  /*41d0*/  IMAD.MOV.U32 R15, RZ, RZ, R23 ;  /* 0x000000ffff0f7224 */ /* 0x000fe400078e0017 */
[----:B0-----:R-:W-:-:S04]  /*41e0*/  IMAD.WIDE R2, R6, 0x8, RZ ;  /* 0x0000000806027825 */ /* 0x001fc800078e02ff */
[----:B------:R-:W-:Y:S01]  /*41f0*/  IMAD.IADD R21, R23, 0x1, -R6 ;  /* 0x0000000117157824 */ /* 0x000fe200078e0a06 */
[----:B------:R-:W-:-:S04]  /*4200*/  IADD3 R12, P0, P1, R4, 0x10, -R2 ;  /* 0x00000010040c7810 */ /* 0x000fc8000791e802 */
[----:B------:R-:W-:-:S09]  /*4210*/  IADD3.X R13, PT, PT, R5, RZ, ~R3, P0, P1 ;  /* 0x000000ff050d7210 */ /* 0x000fd200007e2c03 */
.L_x_86:
[----:B------:R-:W-:Y:S01]  /*4220*/  MOV R6, R4 ;  /* 0x0000000400067202 */ /* 0x000fe20000000f00 */
[----:B------:R-:W-:-:S04]  /*4230*/  IMAD.MOV.U32 R7, RZ, RZ, R5 ;  /* 0x000000ffff077224 */ /* 0x000fc800078e0005 */
[----:B------:R-:W-:-:S06]  /*4240*/  IMAD.WIDE R6, R21, 0x8, R6 ;  /* 0x0000000815067825 */ /* 0x000fcc00078e0206 */
[----:B------:R-:W2:Y:S01]  /*4250*/  LD.E.64 R6, desc[UR36][R6.64] ;  /* 0x0000002406067980 */ /* 0x000ea2000c101b00 */
[----:B0-----:R-:W-:-:S05]  /*4260*/  IMAD.WIDE R2, R15, 0x8, R12 ;  /* 0x000000080f027825 */ /* 0x001fca00078e020c */
[----:B------:R-:W3:Y:S01]  /*4270*/  LD.E.64 R8, desc[UR36][R2.64+-0x8] ;  /* 0xfffff82402087980 */ /* 0x000ee2000c101b00 */
[----:B------:R-:W-:Y:S02]  /*4280*/  VIADD R0, R0, 0x1 ;  /* 0x0000000100007836 */ /* 0x000fe40000000000 */
[----:B------:R-:W-:Y:S02]  /*4290*/  VIADD R15, R15, 0x1 ;  /* 0x000000010f0f7836 */ /* 0x000fe40000000000 */
[----:B------:R-:W-:Y:S01]  /*42a0*/  VIADD R21, R21, 0x1 ;  /* 0x0000000115157836 */ /* 0x000fe20000000000 */
[----:B------:R-:W-:Y:S01]  /*42b0*/  ISETP.NE.AND P0, PT, R0, RZ, PT ;  /* 0x000000ff0000720c */ /* 0x000fe20003f05270 */
[----:B--2---:R-:W-:-:S08]  /*42c0*/  DMUL R10, R6, R30 ;  /* 0x0000001e060a7228 */ /* 0x004fd00000000000 */
[----:B---3--:R-:W-:-:S07]  /*42d0*/  DFMA R8, R16, R8, -R10 ;  /* 0x000000081008722b */ /* 0x008fce000000080a */
[----:B------:R0:W-:Y:S01]  /*42e0*/  ST.E.64 desc[UR36][R2.64], R8 ;  /* 0x0000000802007985 */ /* 0x0001e2000c101b24 */
[----:B------:R-:W-:Y:S05]  /*42f0*/  @P0 BRA `(.L_x_86) ;  /* 0xfffffffc00c80947 */ /* 0x000fea000383ffff */
[----:B------:R-:W-:Y:S05]  /*4300*/  BSYNC.RECONVERGENT B1 ;  /* 0x0000000000017941 */ /* 0x000fea0003800200 */
.L_x_85:
[----:B------:R-:W1:Y:S02]  /*4310*/  LDCU UR4, c[0x0][0x380] ;  /* 0x00007000ff0477ac */ /* 0x000e640008000800 */
[----:B-1----:R-:W-:-:S05]  /*4320*/  MOV R6, UR4 ;  /* 0x0000000400067c02 */ /* 0x002fca0008000f00 */
[----:B------:R-:W-:-:S05]  /*4330*/  IMAD.IADD R0, R23, 0x1, -R6 ;  /* 0x0000000117007824 */ /* 0x000fca00078e0a06 */
[----:B------:R-:W-:-:S13]  /*4340*/  ISETP.GT.U32.AND P0, PT, R0, -0x4, PT ;  /* 0xfffffffc0000780c */ /* 0x000fda0003f04070 */
[----:B------:R-:W-:Y:S05]  /*4350*/  @P0 BRA `(.L_x_76) ;  /* 0x0000000000880947 */ /* 0x000fea0003800000 */
[----:B------:R-:W1:Y:S01]  /*4360*/  LDC R0, c[0x0][0x384] ;  /* 0x0000e100ff007b82 */ /* 0x000e620000000800 */
[C---:B------:R-:W-:Y:S02]  /*4370*/  IMAD.IADD R10, R15.reuse, 0x1, -R6 ;  /* 0x000000010f0a7824 */ /* 0x040fe400078e0a06 */
[C---:B0-----:R-:W-:Y:S02]  /*4380*/  VIADD R9, R15.reuse, 0x1 ;  /* 0x000000010f097836 */ /* 0x041fe40000000000 */
[--C-:B-1----:R-:W-:Y:S01]  /*4390*/  IMAD.IADD R7, R15, 0x1, -R0.reuse ;  /* 0x000000010f077824 */ /* 0x102fe200078e0a00 */
[----:B------:R-:W-:-:S07]  /*43a0*/  SHF.R.S32.HI R8, RZ, 0x1f, R0 ;  /* 0x0000001fff087819 */ /* 0x000fce0000011400 */
.L_x_87:
[----:B------:R-:W-:Y:S01]  /*43b0*/  IADD3 R11, PT, PT, R7, 0x1, RZ ;  /* 0x00000001070b7810 */ /* 0x000fe20007ffe0ff */
[----:B-1----:R-:W-:Y:S02]  /*43c0*/  IMAD.MOV.U32 R2, RZ, RZ, R4 ;  /* 0x000000ffff027224 */ /* 0x002fe400078e0004 */
[----:B------:R-:W-:Y:S02]  /*43d0*/  IMAD.MOV.U32 R3, RZ, RZ, R5 ;  /* 0x000000ffff037224 */ /* 0x000fe400078e0005 */
[----:B------:R-:W-:-:S05]  /*43e0*/  IMAD.WIDE R2, R11, 0x8, R2 ;  /* 0x000000080b027825 */ /* 0x000fca00078e0202 */
[----:B------:R-:W2:Y:S04]  /*43f0*/  LD.E.64 R12, desc[UR36][R2.64+-0x8] ;  /* 0xfffff824020c7980 */ /* 0x000ea8000c101b00 */
[----:B------:R-:W3:Y:S01]  /*4400*/  LD.E.64 R20, desc[UR36][R2.64] ;  /* 0x0000002402147980 */ /* 0x000ee2000c101b00 */
[----:B------:R-:W-:Y:S01]  /*4410*/  VIADD R11, R9, 0xffffffff ;  /* 0xffffffff090b7836 */ /* 0x000fe20000000000 */
[-C--:B--2---:R-:W-:Y:S02]  /*4420*/  DMUL R12, R12, R30.reuse ;  /* 0x0000001e0c0c7228 */ /* 0x084fe40000000000 */
[----:B---3--:R-:W-:-:S06]  /*4430*/  DMUL R14, R20, R30 ;  /* 0x0000001e140e7228 */ /* 0x008fcc0000000000 */
[----:B------:R-:W-:Y:S01]  /*4440*/  DFMA R20, R16, R20, -R12 ;  /* 0x000000141014722b */ /* 0x000fe2000000080c */
[----:B------:R-:W-:-:S04]  /*4450*/  IADD3 R13, P0, PT, R11, -R0, RZ ;  /* 0x800000000b0d7210 */ /* 0x000fc80007f1e0ff */
[----:B------:R-:W-:Y:S02]  /*4460*/  LEA.HI.X.SX32 R11, R11, ~R8, 0x1, P0 ;  /* 0x800000080b0b7211 */ /* 0x000fe400000f0eff */
[----:B------:R1:W-:Y:S01]  /*4470*/  ST.E.64 desc[UR36][R2.64+0x8], R20 ;  /* 0x0000081402007985 */ /* 0x0003e2000c101b24 */
[----:B------:R-:W-:Y:S01]  /*4480*/  DFMA R14, R16, R20, -R14 ;  /* 0x00000014100e722b */ /* 0x000fe2000000080e */
[----:B------:R-:W-:Y:S01]  /*4490*/  LEA R12, P0, R13, R4, 0x3 ;  /* 0x000000040d0c7211 */ /* 0x000fe200078018ff */
[----:B------:R-:W-:-:S03]  /*44a0*/  DMUL R22, R20, R30 ;  /* 0x0000001e14167228 */ /* 0x000fc60000000000 */
[----:B------:R-:W-:Y:S02]  /*44b0*/  LEA.HI.X R13, R13, R5, R11, 0x3, P0 ;  /* 0x000000050d0d7211 */ /* 0x000fe400000f1c0b */
[----:B------:R1:W-:Y:S03]  /*44c0*/  ST.E.64 desc[UR36][R2.64+0x10], R14 ;  /* 0x0000100e02007985 */ /* 0x0003e6000c101b24 */
[----:B------:R-:W-:-:S07]  /*44d0*/  DFMA R22, R16, R14, -R22 ;  /* 0x0000000e1016722b */ /* 0x000fce0000000816 */
[----:B------:R1:W-:Y:S04]  /*44e0*/  ST.E.64 desc[UR36][R2.64+0x18], R22 ;  /* 0x0000181602007985 */ /* 0x0003e8000c101b24 */
[----:B------:R-:W2:Y:S01]  /*44f0*/  LD.E.64 R24, desc[UR36][R12.64+0x20] ;  /* 0x000020240c187980 */ /* 0x000ea2000c101b00 */
[----:B------:R-:W-:Y:S01]  /*4500*/  DMUL R26, R14, R30 ;  /* 0x0000001e0e1a7228 */ /* 0x000fe20000000000 */
[----:B------:R-:W-:Y:S01]  /*4510*/  VIADD R10, R10, 0x4 ;  /* 0x000000040a0a7836 */ /* 0x000fe20000000000 */
[----:B------:R-:W-:Y:S01]  /*4520*/  IADD3 R7, PT, PT, R7, 0x4, RZ ;  /* 0x0000000407077810 */ /* 0x000fe20007ffe0ff */
[----:B------:R-:W-:-:S03]  /*4530*/  VIADD R9, R9, 0x4 ;  /* 0x0000000409097836 */ /* 0x000fc60000000000 */
[----:B------:R-:W-:Y:S02]  /*4540*/  ISETP.NE.AND P0, PT, R10, RZ, PT ;  /* 0x000000ff0a00720c */ /* 0x000fe40003f05270 */
[----:B--2---:R-:W-:-:S07]  /*4550*/  DFMA R24, R16, R24, -R26 ;  /* 0x000000181018722b */ /* 0x004fce000000081a */
[----:B------:R1:W-:Y:S04]  /*4560*/  ST.E.64 desc[UR36][R12.64+0x28], R24 ;  /* 0x000028180c007985 */ /* 0x0003e8000c101b24 */
[----:B------:R-:W-:Y:S05]  /*4570*/  @P0 BRA `(.L_x_87) ;  /* 0xfffffffc008c0947 */ /* 0x000fea000383ffff */
.L_x_76:
[----:B------:R-:W-:Y:S05]  /*4580*/  BSYNC.RECONVERGENT B0 ;  /* 0x0000000000007941 */ /* 0x000fea0003800200 */
.L_x_44:
[----:B------:R-:W2:Y:S01]  /*4590*/  LDC R0, c[0x0][0x384] ;  /* 0x0000e100ff007b82 */ /* 0x000ea20000000800 */
[----:B01----:R-:W-:-:S07]  /*45a0*/  IMAD.MOV.U32 R2, RZ, RZ, RZ ;  /* 0x000000ffff027224 */ /* 0x003fce00078e00ff */
[----:B------:R-:W0:Y:S01]  /*45b0*/  LDC R3, c[0x0][0x388] ;  /* 0x0000e200ff037b82 */ /* 0x000e220000000800 */
[----:B--2---:R-:W-:Y:S02]  /*45c0*/  IABS R7, R0 ;  /* 0x0000000000077213 */ /* 0x004fe40000000000 */
[----:B------:R-:W-:Y:S02]  /*45d0*/  SHF.R.S32.HI R0, RZ, 0x1f, R6 ;  /* 0x0000001fff007819 */ /* 0x000fe40000011406 */
[--C-:B------:R-:W-:Y:S02]  /*45e0*/  IADD3 R6, P0, P1, R6, 0x1, -R7.reuse ;  /* 0x0000000106067810 */ /* 0x100fe4000791e807 */
[----:B------:R-:W-:-:S04]  /*45f0*/  SHF.R.S32.HI R7, RZ, 0x1f, R7 ;  /* 0x0000001fff077819 */ /* 0x000fc80000011407 */
[----:B------:R-:W-:Y:S01]  /*4600*/  IADD3.X R11, PT, PT, R0, RZ, ~R7, P0, P1 ;  /* 0x000000ff000b7210 */ /* 0x000fe200007e2c07 */
[----:B------:R-:W-:Y:S01]  /*4610*/  IMAD.MOV.U32 R0, RZ, RZ, RZ ;  /* 0x000000ffff007224 */ /* 0x000fe200078e00ff */
[C---:B------:R-:W-:Y:S01]  /*4620*/  ISETP.GE.U32.AND P0, PT, R6.reuse, 0x4, PT ;  /* 0x000000040600780c */ /* 0x040fe20003f06070 */
[----:B------:R-:W-:Y:S01]  /*4630*/  IMAD.MOV.U32 R7, RZ, RZ, RZ ;  /* 0x000000ffff077224 */ /* 0x000fe200078e00ff */
[----:B------:R-:W-:Y:S02]  /*4640*/  ISETP.GT.U32.AND P1, PT, R6, 0x1, PT ;  /* 0x000000010600780c */ /* 0x000fe40003f24070 */
[C---:B------:R-:W-:Y:S02]  /*4650*/  ISETP.GE.U32.AND.EX P0, PT, R11.reuse, RZ, PT, P0 ;  /* 0x000000ff0b00720c */ /* 0x040fe40003f06100 */
[----:B------:R-:W-:-:S04]  /*4660*/  ISETP.GT.U32.AND.EX P1, PT, R11, RZ, PT, P1 ;  /* 0x000000ff0b00720c */ /* 0x000fc80003f24110 */
[----:B------:R-:W-:Y:S02]  /*4670*/  SEL R9, R6, 0x1, P1 ;  /* 0x0000000106097807 */ /* 0x000fe40000800000 */
[----:B0-----:R-:W-:Y:S02]  /*4680*/  SHF.R.S32.HI R6, RZ, 0x1f, R3 ;  /* 0x0000001fff067819 */ /* 0x001fe40000011403 */
[----:B------:R-:W-:Y:S02]  /*4690*/  SEL R11, R11, RZ, P1 ;  /* 0x000000ff0b0b7207 */ /* 0x000fe40000800000 */
[----:B------:R-:W-:Y:S01]  /*46a0*/  LOP3.LUT R8, R9, 0x3, RZ, 0xc0, !PT ;  /* 0x0000000309087812 */ /* 0x000fe200078ec0ff */
[----:B------:R-:W-:Y:S06]  /*46b0*/  @!P0 BRA `(.L_x_88) ;  /* 0x0000000c00148947 */ /* 0x000fec0003800000 */
[----:B------:R-:W0:Y:S01]  /*46c0*/  LDCU.64 UR4, c[0x0][0x398] ;  /* 0x00007300ff0477ac */ /* 0x000e220008000a00 */
[----:B------:R-:W-:Y:S01]  /*46d0*/  LOP3.LUT R7, R9, 0xfffffffc, RZ, 0xc0, !PT ;  /* 0xfffffffc09077812 */ /* 0x000fe200078ec0ff */
[C---:B------:R-:W-:Y:S01]  /*46e0*/  IMAD.SHL.U32 R13, R3.reuse, 0x8, RZ ;  /* 0x00000008030d7824 */ /* 0x040fe200078e00ff */
[----:B------:R-:W-:Y:S01]  /*46f0*/  MOV R2, R11 ;  /* 0x0000000b00027202 */ /* 0x000fe20000000f00 */
[----:B------:R-:W-:Y:S01]  /*4700*/  IMAD.SHL.U32 R15, R3, 0x20, RZ ;  /* 0x00000020030f7824 */ /* 0x000fe200078e00ff */
[----:B------:R-:W-:Y:S01]  /*4710*/  ISETP.GT.U32.AND P0, PT, R7, RZ, PT ;  /* 0x000000ff0700720c */ /* 0x000fe20003f04070 */
[C---:B------:R-:W-:Y:S01]  /*4720*/  IMAD.SHL.U32 R10, R3.reuse, 0x10, RZ ;  /* 0x00000010030a7824 */ /* 0x040fe200078e00ff */
[--C-:B------:R-:W-:Y:S02]  /*4730*/  SHF.L.U64.HI R12, R3, 0x3, R6.reuse ;  /* 0x00000003030c7819 */ /* 0x100fe40000010206 */
[----:B------:R-:W-:Y:S02]  /*4740*/  ISETP.GT.AND.EX P0, PT, R11, RZ, PT, P0 ;  /* 0x000000ff0b00720c */ /* 0x000fe40003f04300 */
[----:B------:R-:W-:-:S02]  /*4750*/  SHF.L.U64.HI R14, R3, 0x5, R6 ;  /* 0x00000005030e7819 */ /* 0x000fc40000010206 */
[----:B------:R-:W-:Y:S02]  /*4760*/  SHF.L.U64.HI R30, R3, 0x4, R6 ;  /* 0x00000004031e7819 */ /* 0x000fe40000010206 */
[----:B------:R-:W-:Y:S02]  /*4770*/  MOV R31, R7 ;  /* 0x00000007001f7202 */ /* 0x000fe40000000f00 */
[----:B0-----:R-:W-:-:S04]  /*4780*/  LEA R20, P1, R18, UR4, 0x3 ;  /* 0x0000000412147c11 */ /* 0x001fc8000f8218ff */
[----:B------:R-:W-:Y:S02]  /*4790*/  LEA.HI.X R9, R18, UR5, R19, 0x3, P1 ;  /* 0x0000000512097c11 */ /* 0x000fe400088f1c13 */
[----:B------:R-:W-:-:S05]  /*47a0*/  IADD3 R16, P1, PT, R4, 0x10, RZ ;  /* 0x0000001004107810 */ /* 0x000fca0007f3e0ff */
[----:B------:R-:W-:Y:S01]  /*47b0*/  IMAD.X R17, RZ, RZ, R5, P1 ;  /* 0x000000ffff117224 */ /* 0x000fe200008e0605 */
[----:B------:R-:W-:Y:S07]  /*47c0*/  @!P0 BRA `(.L_x_89) ;  /* 0x0000000800588947 */ /* 0x000fee0003800000 */
[----:B------:R-:W-:Y:S02]  /*47d0*/  ISETP.GT.U32.AND P1, PT, R31, 0xc, PT ;  /* 0x0000000c1f00780c */ /* 0x000fe40003f24070 */
[----:B------:R-:W-:Y:S02]  /*47e0*/  PLOP3.LUT P0, PT, PT, PT, PT, 0x80, 0x8 ;  /* 0x000000000008781c */ /* 0x000fe40003f0f070 */
[----:B------:R-:W-:-:S13]  /*47f0*/  ISETP.GT.AND.EX P1, PT, R11, RZ, PT, P1 ;  /* 0x000000ff0b00720c */ /* 0x000fda0003f24310 */
[----:B------:R-:W-:Y:S05]  /*4800*/  @!P1 BRA `(.L_x_90) ;  /* 0x0000000400709947 */ /* 0x000fea0003800000 */
[----:B------:R-:W-:-:S13]  /*4810*/  PLOP3.LUT P0, PT, PT, PT, PT, 0x8, 0x80 ;  /* 0x000000000080781c */ /* 0x000fda0003f0e170 */
.L_x_91:
[----:B-1----:R-:W2:Y:S01]  /*4820*/  LD.E.64 R32, desc[UR36][R16.64+-0x10] ;  /* 0xfffff02410207980 */ /* 0x002ea2000c101b00 */
[----:B------:R-:W-:Y:S01]  /*4830*/  IMAD.MOV.U32 R21, RZ, RZ, R9 ;  /* 0x000000ffff157224 */ /* 0x000fe200078e0009 */
[----:B------:R-:W-:Y:S05]  /*4840*/  WARPSYNC.ALL ;  /* 0x0000000000007948 */ /* 0x000fea0003800000 */
[----:B--2---:R0:W-:Y:S01]  /*4850*/  STG.E.64 desc[UR36][R20.64], R32 ;  /* 0x0000002014007986 */ /* 0x0041e2000c101b24 */
[----:B------:R-:W-:Y:S06]  /*4860*/  BAR.SYNC.DEFER_BLOCKING 0x0 ;  /* 0x0000000000007b1d */ /* 0x000fec0000010000 */
[----:B------:R-:W2:Y:S01]  /*4870*/  LD.E.64 R28, desc[UR36][R16.64+-0x8] ;  /* 0xfffff824101c7980 */ /* 0x000ea2000c101b00 */
[----:B------:R-:W-:-:S05]  /*4880*/  IADD3 R26, P1, PT, R20, R13, RZ ;  /* 0x0000000d141a7210 */ /* 0x000fca0007f3e0ff */
[----:B------:R-:W-:-:S05]  /*4890*/  IMAD.X R27, R9, 0x1, R12, P1 ;  /* 0x00000001091b7824 */ /* 0x000fca00008e060c */
[----:B--2---:R1:W-:Y:S01]  /*48a0*/  STG.E.64 desc[UR36][R26.64], R28 ;  /* 0x0000001c1a007986 */ /* 0x0043e2000c101b24 */
[----:B------:R-:W-:Y:S06]  /*48b0*/  BAR.SYNC.DEFER_BLOCKING 0x0 ;  /* 0x0000000000007b1d */ /* 0x000fec0000010000 */
[----:B------:R-:W2:Y:S01]  /*48c0*/  LD.E.64 R24, desc[UR36][R16.64] ;  /* 0x0000002410187980 */ /* 0x000ea2000c101b00 */
[----:B------:R-:W-:-:S05]  /*48d0*/  IADD3 R22, P1, PT, R20, R10, RZ ;  /* 0x0000000a14167210 */ /* 0x000fca0007f3e0ff */
[----:B------:R-:W-:-:S05]  /*48e0*/  IMAD.X R23, R9, 0x1, R30, P1 ;  /* 0x0000000109177824 */ /* 0x000fca00008e061e */
[----:B--2---:R-:W-:Y:S01]  /*48f0*/  STG.E.64 desc[UR36][R22.64], R24 ;  /* 0x0000001816007986 */ /* 0x004fe2000c101b24 */
[----:B------:R-:W-:Y:S06]  /*4900*/  BAR.SYNC.DEFER_BLOCKING 0x0 ;  /* 0x0000000000007b1d */ /* 0x000fec0000010000 */
[----:B0-----:R-:W2:Y:S01]  /*4910*/  LD.E.64 R32, desc[UR36][R16.64+0x8] ;  /* 0x0000082410207980 */ /* 0x001ea2000c101b00 */
[----:B------:R-:W-:Y:S02]  /*4920*/  IMAD R37, R6, 0x18, RZ ;  /* 0x0000001806257824 */ /* 0x000fe400078e02ff */
[----:B------:R-:W-:-:S04]  /*4930*/  IMAD.WIDE.U32 R34, R3, 0x18, R20 ;  /* 0x0000001803227825 */ /* 0x000fc800078e0014 */
[----:B------:R-:W-:-:S05]  /*4940*/  IMAD.IADD R35, R35, 0x1, R37 ;  /* 0x0000000123237824 */ /* 0x000fca00078e0225 */
[----:B--2---:R0:W-:Y:S01]  /*4950*/  STG.E.64 desc[UR36][R34.64], R32 ;  /* 0x0000002022007986 */ /* 0x0041e2000c101b24 */
[----:B------:R-:W-:Y:S06]  /*4960*/  BAR.SYNC.DEFER_BLOCKING 0x0 ;  /* 0x0000000000007b1d */ /* 0x000fec0000010000 */
[----:B-1----:R-:W2:Y:S01]  /*4970*/  LD.E.64 R26, desc[UR36][R16.64+0x10] ;  /* 0x00001024101a7980 */ /* 0x002ea2000c101b00 */
[----:B------:R-:W-:-:S04]  /*4980*/  IADD3 R20, P1, PT, R20, R15, RZ ;  /* 0x0000000f14147210 */ /* 0x000fc80007f3e0ff */
[----:B------:R-:W-:-:S05]  /*4990*/  IADD3.X R21, PT, PT, R9, R14, RZ, P1, !PT ;  /* 0x0000000e09157210 */ /* 0x000fca0000ffe4ff */
[----:B--2---:R1:W-:Y:S01]  /*49a0*/  STG.E.64 desc[UR36][R20.64], R26 ;  /* 0x0000001a14007986 */ /* 0x0043e2000c101b24 */
[----:B------:R-:W-:Y:S06]  /*49b0*/  BAR.SYNC.DEFER_BLOCKING 0x0 ;  /* 0x0000000000007b1d */ /* 0x000fec0000010000 */
[----:B0-----:R-:W2:Y:S01]  /*49c0*/  LD.E.64 R34, desc[UR36][R16.64+0x18] ;  /* 0x0000182410227980 */ /* 0x001ea2000c101b00 */
[----:B------:R-:W-:-:S05]  /*49d0*/  IADD3 R22, P1, PT, R20, R13, RZ ;  /* 0x0000000d14167210 */ /* 0x000fca0007f3e0ff */
[----:B------:R-:W-:-:S05]  /*49e0*/  IMAD.X R23, R21, 0x1, R12, P1 ;  /* 0x0000000115177824 */ /* 0x000fca00008e060c */
[----:B--2---:R-:W-:Y:S01]  /*49f0*/  STG.E.64 desc[UR36][R22.64], R34 ;  /* 0x0000002216007986 */ /* 0x004fe2000c101b24 */
[----:B------:R-:W-:Y:S06]  /*4a00*/  BAR.SYNC.DEFER_BLOCKING 0x0 ;  /* 0x0000000000007b1d */ /* 0x000fec0000010000 */
[----:B------:R-:W2:Y:S01]  /*4a10*/  LD.E.64 R32, desc[UR36][R16.64+0x20] ;  /* 0x0000202410207980 */ /* 0x000ea2000c101b00 */
[----:B------:R-:W-:-:S05]  /*4a20*/  IADD3 R28, P1, PT, R20, R10, RZ ;  /* 0x0000000a141c7210 */ /* 0x000fca0007f3e0ff */
[----:B------:R-:W-:-:S05]  /*4a30*/  IMAD.X R29, R21, 0x1, R30, P1 ;  /* 0x00000001151d7824 */ /* 0x000fca00008e061e */
[----:B--2---:R-:W-:Y:S01]  /*4a40*/  STG.E.64 desc[UR36][R28.64], R32 ;  /* 0x000000201c007986 */ /* 0x004fe2000c101b24 */
[----:B------:R-:W-:Y:S06]  /*4a50*/  BAR.SYNC.DEFER_BLOCKING 0x0 ;  /* 0x0000000000007b1d */ /* 0x000fec0000010000 */
[----:B-1----:R-:W2:Y:S01]  /*4a60*/  LD.E.64 R26, desc[UR36][R16.64+0x28] ;  /* 0x00002824101a7980 */ /* 0x002ea2000c101b00 */
[----:B------:R-:W-:-:S04]  /*4a70*/  IMAD.WIDE.U32 R24, R3, 0x18, R20 ;  /* 0x0000001803187825 */ /* 0x000fc800078e0014 */
[----:B------:R-:W-:-:S05]  /*4a80*/  IMAD.IADD R25, R37, 0x1, R25 ;  /* 0x0000000125197824 */ /* 0x000fca00078e0219 */
[----:B--2---:R0:W-:Y:S01]  /*4a90*/  STG.E.64 desc[UR36][R24.64], R26 ;  /* 0x0000001a18007986 */ /* 0x0041e2000c101b24 */
[----:B------:R-:W-:Y:S06]  /*4aa0*/  BAR.SYNC.DEFER_BLOCKING 0x0 ;  /* 0x0000000000007b1d */ /* 0x000fec0000010000 */
[----:B0-----:R-:W2:Y:S01]  /*4ab0*/  LD.E.64 R24, desc[UR36][R16.64+0x30] ;  /* 0x0000302410187980 */ /* 0x001ea2000c101b00 */
[----:B------:R-:W-:-:S05]  /*4ac0*/  IADD3 R22, P1, PT, R20, R15, RZ ;  /* 0x0000000f14167210 */ /* 0x000fca0007f3e0ff */
[----:B------:R-:W-:-:S05]  /*4ad0*/  IMAD.X R23, R21, 0x1, R14, P1 ;  /* 0x0000000115177824 */ /* 0x000fca00008e060e */
[----:B--2---:R0:W-:Y:S01]  /*4ae0*/  STG.E.64 desc[UR36][R22.64], R24 ;  /* 0x0000001816007986 */ /* 0x0041e2000c101b24 */
[----:B------:R-:W-:Y:S06]  /*4af0*/  BAR.SYNC.DEFER_BLOCKING 0x0 ;  /* 0x0000000000007b1d */ /* 0x000fec0000010000 */
[----:B------:R-:W2:Y:S01]  /*4b00*/  LD.E.64 R34, desc[UR36][R16.64+0x38] ;  /* 0x0000382410227980 */ /* 0x000ea2000c101b00 */
[----:B------:R-:W-:-:S04]  /*4b10*/  IADD3 R32, P1, PT, R22, R13, RZ ;  /* 0x0000000d16207210 */ /* 0x000fc80007f3e0ff */
[----:B------:R-:W-:-:S05]  /*4b20*/  IADD3.X R33, PT, PT, R23, R12, RZ, P1, !PT ;  /* 0x0000000c17217210 */ /* 0x000fca0000ffe4ff */
[----:B--2---:R-:W-:Y:S01]  /*4b30*/  STG.E.64 desc[UR36][R32.64], R34 ;  /* 0x0000002220007986 */ /* 0x004fe2000c101b24 */
[----:B------:R-:W-:Y:S06]  /*4b40*/  BAR.SYNC.DEFER_BLOCKING 0x0 ;  /* 0x0000000000007b1d */ /* 0x000fec0000010000 */
[----:B------:R-:W2:Y:S01]  /*4b50*/  LD.E.64 R28, desc[UR36][R16.64+0x40] ;  /* 0x00004024101c7980 */ /* 0x000ea2000c101b00 */
[----:B------:R-:W-:-:S05]  /*4b60*/  IADD3 R26, P1, PT, R22, R10, RZ ;  /* 0x0000000a161a7210 */ /* 0x000fca0007f3e0ff */
[----:B------:R-:W-:-:S05]  /*4b70*/  IMAD.X R27, R23, 0x1, R30, P1 ;  /* 0x00000001171b7824 */ /* 0x000fca00008e061e */
[----:B--2---:R-:W-:Y:S01]  /*4b80*/  STG.E.64 desc[UR36][R26.64], R28 ;  /* 0x0000001c1a007986 */ /* 0x004fe2000c101b24 */
[----:B------:R-:W-:Y:S06]  /*4b90*/  BAR.SYNC.DEFER_BLOCKING 0x0 ;  /* 0x0000000000007b1d */ /* 0x000fec0000010000 */
[----:B0-----:R-:W2:Y:S01]  /*4ba0*/  LD.E.64 R24, desc[UR36][R16.64+0x48] ;  /* 0x0000482410187980 */ /* 0x001ea2000c101b00 */
        /* <DEDUP_REMOVED lines=15> */
[----:B------:R-:W-:-:S04]  /*4ca0*/  IADD3 R26, P1, PT, R22, R10, RZ ;  /* 0x0000000a161a7210 */ /* 0x000fc80007f3e0ff */
[----:B------:R-:W-:-:S05]  /*4cb0*/  IADD3.X R27, PT, PT, R23, R30, RZ, P1, !PT ;  /* 0x0000001e171b7210 */ /* 0x000fca0000ffe4ff */
[----:B--2---:R1:W-:Y:S01]  /*4cc0*/  STG.E.64 desc[UR36][R26.64], R28 ;  /* 0x0000001c1a007986 */ /* 0x0043e2000c101b24 */
[----:B------:R-:W-:Y:S06]  /*4cd0*/  BAR.SYNC.DEFER_BLOCKING 0x0 ;  /* 0x0000000000007b1d */ /* 0x000fec0000010000 */
[----:B------:R2:W3:Y:S01]  /*4ce0*/  LD.E.64 R24, desc[UR36][R16.64+0x68] ;  /* 0x0000682410187980 */ /* 0x0004e2000c101b00 */
[----:B------:R-:W-:Y:S01]  /*4cf0*/  IADD3 R31, P1, PT, R31, -0x10, RZ ;  /* 0xfffffff01f1f7810 */ /* 0x000fe20007f3e0ff */
[----:B0-----:R-:W-:-:S03]  /*4d00*/  IMAD.WIDE.U32 R20, R3, 0x18, R22 ;  /* 0x0000001803147825 */ /* 0x001fc600078e0016 */
[----:B------:R-:W-:Y:S01]  /*4d10*/  IADD3.X R11, PT, PT, R11, -0x1, RZ, P1, !PT ;  /* 0xffffffff0b0b7810 */ /* 0x000fe20000ffe4ff */
[----:B------:R-:W-:Y:S01]  /*4d20*/  IMAD.IADD R37, R37, 0x1, R21 ;  /* 0x0000000125257824 */ /* 0x000fe200078e0215 */
[----:B------:R-:W-:Y:S01]  /*4d30*/  ISETP.GT.U32.AND P1, PT, R31, 0xc, PT ;  /* 0x0000000c1f00780c */ /* 0x000fe20003f24070 */
[----:B------:R-:W-:Y:S01]  /*4d40*/  IMAD.MOV.U32 R36, RZ, RZ, R20 ;  /* 0x000000ffff247224 */ /* 0x000fe200078e0014 */
[----:B------:R-:W-:Y:S02]  /*4d50*/  IADD3 R20, P2, PT, R22, R15, RZ ;  /* 0x0000000f16147210 */ /* 0x000fe40007f5e0ff */
[----:B------:R-:W-:Y:S02]  /*4d60*/  ISETP.GT.AND.EX P1, PT, R11, RZ, PT, P1 ;  /* 0x000000ff0b00720c */ /* 0x000fe40003f24310 */
[----:B--2---:R-:W-:Y:S01]  /*4d70*/  IADD3 R16, P3, PT, R16, 0x80, RZ ;  /* 0x0000008010107810 */ /* 0x004fe20007f7e0ff */
[----:B------:R-:W-:-:S04]  /*4d80*/  IMAD.X R9, R23, 0x1, R14, P2 ;  /* 0x0000000117097824 */ /* 0x000fc800010e060e */
[----:B------:R-:W-:Y:S01]  /*4d90*/  IMAD.X R17, RZ, RZ, R17, P3 ;  /* 0x000000ffff117224 */ /* 0x000fe200018e0611 */
[----:B---3--:R1:W-:Y:S01]  /*4da0*/  STG.E.64 desc[UR36][R36.64], R24 ;  /* 0x0000001824007986 */ /* 0x0083e2000c101b24 */
[----:B------:R-:W-:Y:S06]  /*4db0*/  BAR.SYNC.DEFER_BLOCKING 0x0 ;  /* 0x0000000000007b1d */ /* 0x000fec0000010000 */
[----:B------:R-:W-:Y:S05]  /*4dc0*/  @P1 BRA `(.L_x_91) ;  /* 0xfffffff800941947 */ /* 0x000fea000383ffff */
.L_x_90:
[----:B------:R-:W-:-:S04]  /*4dd0*/  ISETP.GT.U32.AND P1, PT, R31, 0x4, PT ;  /* 0x000000041f00780c */ /* 0x000fc80003f24070 */
[----:B------:R-:W-:-:S13]  /*4de0*/  ISETP.GT.AND.EX P1, PT, R11, RZ, PT, P1 ;  /* 0x000000ff0b00720c */ /* 0x000fda0003f24310 */
[----:B------:R-:W-:Y:S05]  /*4df0*/  @!P1 BRA `(.L_x_92) ;  /* 0x0000000000c09947 */ /* 0x000fea0003800000 */
[----:B-1----:R-:W2:Y:S01]  /*4e00*/  LD.E.64 R32, desc[UR36][R16.64+-0x10] ;  /* 0xfffff02410207980 */ /* 0x002ea2000c101b00 */
[----:B------:R-:W-:Y:S01]  /*4e10*/  MOV R21, R9 ;  /* 0x0000000900157202 */ /* 0x000fe20000000f00 */
        /* <DEDUP_REMOVED lines=13> */
[----:B0-----:R-:W3:Y:S01]  /*4ef0*/  LD.E.64 R32, desc[UR36][R16.64+0x8] ;  /* 0x0000082410207980 */ /* 0x001ee2000c101b00 */
[----:B------:R-:W-:Y:S02]  /*4f00*/  IMAD R37, R6, 0x18, RZ ;  /* 0x0000001806257824 */ /* 0x000fe400078e02ff */
[----:B------:R-:W-:-:S04]  /*4f10*/  IMAD.WIDE.U32 R34, R3, 0x18, R20 ;  /* 0x0000001803227825 */ /* 0x000fc800078e0014 */
[----:B------:R-:W-:-:S05]  /*4f20*/  IMAD.IADD R35, R37, 0x1, R35 ;  /* 0x0000000125237824 */ /* 0x000fca00078e0223 */
[----:B---3--:R-:W-:Y:S01]  /*4f30*/  STG.E.64 desc[UR36][R34.64], R32 ;  /* 0x0000002022007986 */ /* 0x008fe2000c101b24 */
[----:B------:R-:W-:Y:S06]  /*4f40*/  BAR.SYNC.DEFER_BLOCKING 0x0 ;  /* 0x0000000000007b1d */ /* 0x000fec0000010000 */
[----:B-1----:R-:W3:Y:S01]  /*4f50*/  LD.E.64 R22, desc[UR36][R16.64+0x10] ;  /* 0x0000102410167980 */ /* 0x002ee2000c101b00 */
[----:B------:R-:W-:-:S04]  /*4f60*/  IADD3 R20, P0, PT, R20, R15, RZ ;  /* 0x0000000f14147210 */ /* 0x000fc80007f1e0ff */
[----:B------:R-:W-:-:S05]  /*4f70*/  IADD3.X R21, PT, PT, R9, R14, RZ, P0, !PT ;  /* 0x0000000e09157210 */ /* 0x000fca00007fe4ff */
[----:B---3--:R-:W-:Y:S01]  /*4f80*/  STG.E.64 desc[UR36][R20.64], R22 ;  /* 0x0000001614007986 */ /* 0x008fe2000c101b24 */
[----:B------:R-:W-:Y:S06]  /*4f90*/  BAR.SYNC.DEFER_BLOCKING 0x0 ;  /* 0x0000000000007b1d */ /* 0x000fec0000010000 */
[----:B--2---:R-:W2:Y:S01]  /*4fa0*/  LD.E.64 R28, desc[UR36][R16.64+0x18] ;  /* 0x00001824101c7980 */ /* 0x004ea2000c101b00 */
[----:B------:R-:W-:-:S05]  /*4fb0*/  IADD3 R24, P0, PT, R20, R13, RZ ;  /* 0x0000000d14187210 */ /* 0x000fca0007f1e0ff */
[----:B------:R-:W-:-:S05]  /*4fc0*/  IMAD.X R25, R21, 0x1, R12, P0 ;  /* 0x0000000115197824 */ /* 0x000fca00000e060c */
[----:B--2---:R0:W-:Y:S01]  /*4fd0*/  STG.E.64 desc[UR36][R24.64], R28 ;  /* 0x0000001c18007986 */ /* 0x0041e2000c101b24 */
[----:B------:R-:W-:Y:S06]  /*4fe0*/  BAR.SYNC.DEFER_BLOCKING 0x0 ;  /* 0x0000000000007b1d */ /* 0x000fec0000010000 */
[----:B0-----:R-:W2:Y:S01]  /*4ff0*/  LD.E.64 R28, desc[UR36][R16.64+0x20] ;  /* 0x00002024101c7980 */ /* 0x001ea2000c101b00 */
[----:B------:R-:W-:-:S05]  /*5000*/  IADD3 R26, P0, PT, R20, R10, RZ ;  /* 0x0000000a141a7210 */ /* 0x000fca0007f1e0ff */
[----:B------:R-:W-:-:S05]  /*5010*/  IMAD.X R27, R21, 0x1, R30, P0 ;  /* 0x00000001151b7824 */ /* 0x000fca00000e061e */
[----:B--2---:R0:W-:Y:S01]  /*5020*/  STG.E.64 desc[UR36][R26.64], R28 ;  /* 0x0000001c1a007986 */ /* 0x0041e2000c101b24 */
[----:B------:R-:W-:Y:S06]  /*5030*/  BAR.SYNC.DEFER_BLOCKING 0x0 ;  /* 0x0000000000007b1d */ /* 0x000fec0000010000 */
[----:B------:R1:W2:Y:S01]  /*5040*/  LD.E.64 R24, desc[UR36][R16.64+0x28] ;  /* 0x0000282410187980 */ /* 0x0002a2000c101b00 */
[----:B------:R-:W-:Y:S01]  /*5050*/  IMAD.WIDE.U32 R22, R3, 0x18, R20 ;  /* 0x0000001803167825 */ /* 0x000fe200078e0014 */
[----:B------:R-:W-:Y:S02]  /*5060*/  IADD3 R20, P2, PT, R20, R15, RZ ;  /* 0x0000000f14147210 */ /* 0x000fe40007f5e0ff */
[----:B------:R-:W-:Y:S01]  /*5070*/  IADD3 R31, P1, PT, R31, -0x8, RZ ;  /* 0xfffffff81f1f7810 */ /* 0x000fe20007f3e0ff */
[----:B------:R-:W-:Y:S01]  /*5080*/  IMAD.IADD R23, R37, 0x1, R23 ;  /* 0x0000000125177824 */ /* 0x000fe200078e0217 */
[----:B------:R-:W-:Y:S01]  /*5090*/  PLOP3.LUT P0, PT, PT, PT, PT, 0x8, 0x80 ;  /* 0x000000000080781c */ /* 0x000fe20003f0e170 */
[----:B------:R-:W-:Y:S01]  /*50a0*/  IMAD.X R9, R21, 0x1, R14, P2 ;  /* 0x0000000115097824 */ /* 0x000fe200010e060e */
[----:B------:R-:W-:-:S02]  /*50b0*/  IADD3.X R11, PT, PT, R11, -0x1, RZ, P1, !PT ;  /* 0xffffffff0b0b7810 */ /* 0x000fc40000ffe4ff */
[----:B-1----:R-:W-:-:S04]  /*50c0*/  IADD3 R16, P3, PT, R16, 0x40, RZ ;  /* 0x0000004010107810 */ /* 0x002fc80007f7e0ff */
[----:B------:R-:W-:Y:S01]  /*50d0*/  IADD3.X R17, PT, PT, RZ, R17, RZ, P3, !PT ;  /* 0x00000011ff117210 */ /* 0x000fe20001ffe4ff */
[----:B--2---:R0:W-:Y:S01]  /*50e0*/  STG.E.64 desc[UR36][R22.64], R24 ;  /* 0x0000001816007986 */ /* 0x0041e2000c101b24 */
[----:B------:R-:W-:Y:S07]  /*50f0*/  BAR.SYNC.DEFER_BLOCKING 0x0 ;  /* 0x0000000000007b1d */ /* 0x000fee0000010000 */
.L_x_92:
[----:B------:R-:W-:-:S04]  /*5100*/  ISETP.NE.U32.AND P1, PT, R31, RZ, PT ;  /* 0x000000ff1f00720c */ /* 0x000fc80003f25070 */
[----:B------:R-:W-:-:S13]  /*5110*/  ISETP.NE.OR.EX P0, PT, R11, RZ, P0, P1 ;  /* 0x000000ff0b00720c */ /* 0x000fda0000705710 */
[----:B------:R-:W-:Y:S05]  /*5120*/  @!P0 BRA `(.L_x_88) ;  /* 0x0000000000788947 */ /* 0x000fea0003800000 */
.L_x_89:
[----:B-12---:R-:W2:Y:S01]  /*5130*/  LD.E.64 R32, desc[UR36][R16.64+-0x10] ;  /* 0xfffff02410207980 */ /* 0x006ea2000c101b00 */
[----:B------:R-:W-:Y:S01]  /*5140*/  IMAD.MOV.U32 R21, RZ, RZ, R9 ;  /* 0x000000ffff157224 */ /* 0x000fe200078e0009 */
[----:B------:R-:W-:Y:S05]  /*5150*/  WARPSYNC.ALL ;  /* 0x0000000000007948 */ /* 0x000fea0003800000 */
[----:B--2---:R1:W-:Y:S01]  /*5160*/  STG.E.64 desc[UR36][R20.64], R32 ;  /* 0x0000002014007986 */ /* 0x0043e2000c101b24 */
[----:B------:R-:W-:Y:S06]  /*5170*/  BAR.SYNC.DEFER_BLOCKING 0x0 ;  /* 0x0000000000007b1d */ /* 0x000fec0000010000 */
[----:B0-----:R-:W2:Y:S01]  /*5180*/  LD.E.64 R28, desc[UR36][R16.64+-0x8] ;  /* 0xfffff824101c7980 */ /* 0x001ea2000c101b00 */
[----:B------:R-:W-:-:S05]  /*5190*/  IADD3 R26, P0, PT, R20, R13, RZ ;  /* 0x0000000d141a7210 */ /* 0x000fca0007f1e0ff */
[----:B------:R-:W-:-:S05]  /*51a0*/  IMAD.X R27, R9, 0x1, R12, P0 ;  /* 0x00000001091b7824 */ /* 0x000fca00000e060c */
[----:B--2---:R2:W-:Y:S01]  /*51b0*/  STG.E.64 desc[UR36][R26.64], R28 ;  /* 0x0000001c1a007986 */ /* 0x0045e2000c101b24 */
[----:B------:R-:W-:Y:S06]  /*51c0*/  BAR.SYNC.DEFER_BLOCKING 0x0 ;  /* 0x0000000000007b1d */ /* 0x000fec0000010000 */
[----:B------:R-:W3:Y:S01]  /*51d0*/  LD.E.64 R24, desc[UR36][R16.64] ;  /* 0x0000002410187980 */ /* 0x000ee2000c101b00 */
[----:B------:R-:W-:-:S04]  /*51e0*/  IADD3 R22, P0, PT, R20, R10, RZ ;  /* 0x0000000a14167210 */ /* 0x000fc80007f1e0ff */
[----:B------:R-:W-:-:S05]  /*51f0*/  IADD3.X R23, PT, PT, R9, R30, RZ, P0, !PT ;  /* 0x0000001e09177210 */ /* 0x000fca00007fe4ff */
[----:B---3--:R2:W-:Y:S01]  /*5200*/  STG.E.64 desc[UR36][R22.64], R24 ;  /* 0x0000001816007986 */ /* 0x0085e2000c101b24 */
[----:B------:R-:W-:Y:S06]  /*5210*/  BAR.SYNC.DEFER_BLOCKING 0x0 ;  /* 0x0000000000007b1d */ /* 0x000fec0000010000 */
[----:B-1----:R0:W3:Y:S01]  /*5220*/  LD.E.64 R32, desc[UR36][R16.64+0x8] ;  /* 0x0000082410207980 */ /* 0x0020e2000c101b00 */
[----:B------:R-:W-:Y:S01]  /*5230*/  IADD3 R31, P0, PT, R31, -0x4, RZ ;  /* 0xfffffffc1f1f7810 */ /* 0x000fe20007f1e0ff */
[----:B------:R-:W-:Y:S02]  /*5240*/  IMAD R37, R6, 0x18, RZ ;  /* 0x0000001806257824 */ /* 0x000fe400078e02ff */
[----:B------:R-:W-:Y:S01]  /*5250*/  IMAD.WIDE.U32 R34, R3, 0x18, R20 ;  /* 0x0000001803227825 */ /* 0x000fe200078e0014 */
[----:B------:R-:W-:-:S02]  /*5260*/  IADD3.X R11, PT, PT, R11, -0x1, RZ, P0, !PT ;  /* 0xffffffff0b0b7810 */ /* 0x000fc400007fe4ff */
[----:B------:R-:W-:Y:S01]  /*5270*/  ISETP.NE.U32.AND P0, PT, R31, RZ, PT ;  /* 0x000000ff1f00720c */ /* 0x000fe20003f05070 */
[----:B------:R-:W-:Y:S01]  /*5280*/  IMAD.IADD R35, R35, 0x1, R37 ;  /* 0x0000000123237824 */ /* 0x000fe200078e0225 */
[----:B------:R-:W-:Y:S02]  /*5290*/  IADD3 R20, P2, PT, R20, R15, RZ ;  /* 0x0000000f14147210 */ /* 0x000fe40007f5e0ff */
[----:B------:R-:W-:Y:S02]  /*52a0*/  ISETP.NE.AND.EX P0, PT, R11, RZ, PT, P0 ;  /* 0x000000ff0b00720c */ /* 0x000fe40003f05300 */
[----:B0-----:R-:W-:Y:S01]  /*52b0*/  IADD3 R16, P1, PT, R16, 0x20, RZ ;  /* 0x0000002010107810 */ /* 0x001fe20007f3e0ff */
[----:B------:R-:W-:-:S04]  /*52c0*/  IMAD.X R9, R9, 0x1, R14, P2 ;  /* 0x0000000109097824 */ /* 0x000fc800010e060e */
[----:B------:R-:W-:Y:S01]  /*52d0*/  IMAD.X R17, RZ, RZ, R17, P1 ;  /* 0x000000ffff117224 */ /* 0x000fe200008e0611 */
[----:B---3--:R2:W-:Y:S01]  /*52e0*/  STG.E.64 desc[UR36][R34.64], R32 ;  /* 0x0000002022007986 */ /* 0x0085e2000c101b24 */
[----:B------:R-:W-:Y:S06]  /*52f0*/  BAR.SYNC.DEFER_BLOCKING 0x0 ;  /* 0x0000000000007b1d */ /* 0x000fec0000010000 */
[----:B------:R-:W-:Y:S05]  /*5300*/  @P0 BRA `(.L_x_89) ;  /* 0xfffffffc00880947 */ /* 0x000fea000383ffff */
.L_x_88:
[----:B------:R-:W-:-:S04]  /*5310*/  ISETP.NE.U32.AND P0, PT, R8, RZ, PT ;  /* 0x000000ff0800720c */ /* 0x000fc80003f05070 */
[----:B------:R-:W-:-:S13]  /*5320*/  ISETP.NE.AND.EX P0, PT, R0, RZ, PT, P0 ;  /* 0x000000ff0000720c */ /* 0x000fda0003f05300 */
[----:B------:R-:W-:Y:S05]  /*5330*/  @!P0 EXIT ;  /* 0x000000000000894d */ /* 0x000fea0003800000 */
[----:B------:R-:W3:Y:S01]  /*5340*/  LDCU.64 UR4, c[0x0][0x398] ;  /* 0x00007300ff0477ac */ /* 0x000ee20008000a00 */
[-C--:B------:R-:W-:Y:S01]  /*5350*/  IMAD R9, R2, R3.reuse, RZ ;  /* 0x0000000302097224 */ /* 0x080fe200078e02ff */
[----:B------:R-:W-:Y:S01]  /*5360*/  SHF.L.U64.HI R12, R3, 0x3, R6 ;  /* 0x00000003030c7819 */ /* 0x000fe20000010206 */
[----:B------:R-:W-:-:S04]  /*5370*/  IMAD.WIDE.U32 R18, R7, R3, R18 ;  /* 0x0000000307127225 */ /* 0x000fc800078e0012 */
[----:B------:R-:W-:Y:S01]  /*5380*/  IMAD R11, R6, R7, R9 ;  /* 0x00000007060b7224 */ /* 0x000fe200078e0209 */
[----:B------:R-:W-:-:S04]  /*5390*/  LEA R9, P1, R7, R4, 0x3 ;  /* 0x0000000407097211 */ /* 0x000fc800078218ff */
[----:B------:R-:W-:Y:S02]  /*53a0*/  IADD3 R11, PT, PT, R19, R11, RZ ;  /* 0x0000000b130b7210 */ /* 0x000fe40007ffe0ff */
[----:B------:R-:W-:Y:S02]  /*53b0*/  LEA.HI.X R2, R7, R5, R2, 0x3, P1 ;  /* 0x0000000507027211 */ /* 0x000fe400008f1c02 */
[----:B---3--:R-:W-:-:S04]  /*53c0*/  LEA R10, P0, R18, UR4, 0x3 ;  /* 0x00000004120a7c11 */ /* 0x008fc8000f8018ff */
[----:B------:R-:W-:-:S09]  /*53d0*/  LEA.HI.X R11, R18, UR5, R11, 0x3, P0 ;  /* 0x00000005120b7c11 */ /* 0x000fd200080f1c0b */
.L_x_93:
[----:B---3--:R-:W-:Y:S02]  /*53e0*/  IMAD.MOV.U32 R4, RZ, RZ, R9 ;  /* 0x000000ffff047224 */ /* 0x008fe400078e0009 */
[----:B------:R-:W-:-:S06]  /*53f0*/  IMAD.MOV.U32 R5, RZ, RZ, R2 ;  /* 0x000000ffff057224 */ /* 0x000fcc00078e0002 */
[----:B------:R-:W3:Y:S01]  /*5400*/  LD.E.64 R4, desc[UR36][R4.64] ;  /* 0x0000002404047980 */ /* 0x000ee2000c101b00 */
[----:B------:R-:W-:Y:S01]  /*5410*/  IADD3 R8, P0, PT, R8, -0x1, RZ ;  /* 0xffffffff08087810 */ /* 0x000fe20007f1e0ff */
[----:B------:R-:W-:Y:S01]  /*5420*/  IMAD.MOV.U32 R6, RZ, RZ, R10 ;  /* 0x000000ffff067224 */ /* 0x000fe200078e000a */
[----:B------:R-:W-:Y:S01]  /*5430*/  MOV R7, R11 ;  /* 0x0000000b00077202 */ /* 0x000fe20000000f00 */
[----:B------:R-:W-:Y:S05]  /*5440*/  WARPSYNC.ALL ;  /* 0x0000000000007948 */ /* 0x000fea0003800000 */
[----:B------:R-:W-:Y:S02]  /*5450*/  IADD3.X R0, PT, PT, R0, -0x1, RZ, P0, !PT ;  /* 0xffffffff00007810 */ /* 0x000fe400007fe4ff */
[----:B------:R-:W-:-:S02]  /*5460*/  ISETP.NE.U32.AND P0, PT, R8, RZ, PT ;  /* 0x000000ff0800720c */ /* 0x000fc40003f05070 */
[----:B------:R-:W-:Y:S02]  /*5470*/  LEA R10, P1, R3, R10, 0x3 ;  /* 0x0000000a030a7211 */ /* 0x000fe400078218ff */
[----:B------:R-:W-:Y:S02]  /*5480*/  ISETP.NE.AND.EX P0, PT, R0, RZ, PT, P0 ;  /* 0x000000ff0000720c */ /* 0x000fe40003f05300 */
[----:B------:R-:W-:Y:S01]  /*5490*/  IADD3 R9, P2, PT, R9, 0x8, RZ ;  /* 0x0000000809097810 */ /* 0x000fe20007f5e0ff */
[----:B------:R-:W-:-:S04]  /*54a0*/  IMAD.X R11, R11, 0x1, R12, P1 ;  /* 0x000000010b0b7824 */ /* 0x000fc800008e060c */
[----:B------:R-:W-:Y:S01]  /*54b0*/  IMAD.X R2, RZ, RZ, R2, P2 ;  /* 0x000000ffff027224 */ /* 0x000fe200010e0602 */
[----:B---3--:R3:W-:Y:S01]  /*54c0*/  STG.E.64 desc[UR36][R6.64], R4 ;  /* 0x0000000406007986 */ /* 0x0087e2000c101b24 */
[----:B------:R-:W-:Y:S06]  /*54d0*/  BAR.SYNC.DEFER_BLOCKING 0x0 ;  /* 0x0000000000007b1d */ /* 0x000fec0000010000 */
[----:B------:R-:W-:Y:S05]  /*54e0*/  @P0 BRA `(.L_x_93) ;  /* 0xfffffffc00bc0947 */ /* 0x000fea000383ffff */
[----:B------:R-:W-:Y:S05]  /*54f0*/  EXIT ;  /* 0x000000000000794d */ /* 0x000fea0003800000 */
        .weak           $__internal_0_$__cuda_sm20_div_rn_f64_full
        .type           $__internal_0_$__cuda_sm20_div_rn_f64_full,@function
        .size           $__internal_0_$__cuda_sm20_div_rn_f64_full,($__internal_1_$__cuda_sm20_dsqrt_rn_f64_mediumpath_v1 - $__internal_0_$__cuda_sm20_div_rn_f64_full)
$__internal_0_$__cuda_sm20_div_rn_f64_full:
[C---:B------:R-:W-:Y:S01]  /*5500*/  FSETP.GEU.AND P0, PT, |R13|.reuse, 1.469367938527859385e-39, PT ;  /* 0x001000000d00780b */ /* 0x040fe20003f0e200 */
[----:B------:R-:W-:Y:S01]  /*5510*/  BSSY.RECONVERGENT B2, `(.L_x_94) ;  /* 0x0000056000027945 */ /* 0x000fe20003800200 */
[----:B------:R-:W-:Y:S02]  /*5520*/  LOP3.LUT R10, R13, 0x800fffff, RZ, 0xc0, !PT ;  /* 0x800fffff0d0a7812 */ /* 0x000fe400078ec0ff */
[----:B------:R-:W-:Y:S02]  /*5530*/  MOV R20, 0x1 ;  /* 0x0000000100147802 */ /* 0x000fe40000000f00 */
[----:B------:R-:W-:Y:S01]  /*5540*/  LOP3.LUT R11, R10, 0x3ff00000, RZ, 0xfc, !PT ;  /* 0x3ff000000a0b7812 */ /* 0x000fe200078efcff */
[----:B------:R-:W-:Y:S01]  /*5550*/  IMAD.MOV.U32 R10, RZ, RZ, R12 ;  /* 0x000000ffff0a7224 */ /* 0x000fe200078e000c */
[C---:B------:R-:W-:Y:S02]  /*5560*/  FSETP.GEU.AND P2, PT, |R15|.reuse, 1.469367938527859385e-39, PT ;  /* 0x001000000f00780b */ /* 0x040fe40003f4e200 */
[----:B------:R-:W-:-:S02]  /*5570*/  LOP3.LUT R3, R15, 0x7ff00000, RZ, 0xc0, !PT ;  /* 0x7ff000000f037812 */ /* 0x000fc400078ec0ff */
[----:B------:R-:W-:Y:S01]  /*5580*/  LOP3.LUT R22, R13, 0x7ff00000, RZ, 0xc0, !PT ;  /* 0x7ff000000d167812 */ /* 0x000fe200078ec0ff */
[----:B------:R-:W-:-:S03]  /*5590*/  @!P0 DMUL R10, R12, 8.98846567431157953865e+307 ;  /* 0x7fe000000c0a8828 */ /* 0x000fc60000000000 */
[----:B------:R-:W-:-:S03]  /*55a0*/  ISETP.GE.U32.AND P1, PT, R3, R22, PT ;  /* 0x000000160300720c */ /* 0x000fc60003f26070 */
[----:B------:R-:W0:Y:S02]  /*55b0*/  MUFU.RCP64H R21, R11 ;  /* 0x0000000b00157308 */ /* 0x000e240000001800 */
[----:B------:R-:W-:Y:S01]  /*55c0*/  @!P2 LOP3.LUT R6, R13, 0x7ff00000, RZ, 0xc0, !PT ;  /* 0x7ff000000d06a812 */ /* 0x000fe200078ec0ff */
[----:B------:R-:W-:Y:S01]  /*55d0*/  @!P2 IMAD.MOV.U32 R26, RZ, RZ, RZ ;  /* 0x000000ffff1aa224 */ /* 0x000fe200078e00ff */
[----:B------:R-:W-:Y:S02]  /*55e0*/  @!P0 LOP3.LUT R22, R11, 0x7ff00000, RZ, 0xc0, !PT ;  /* 0x7ff000000b168812 */ /* 0x000fe400078ec0ff */
[----:B------:R-:W-:Y:S01]  /*55f0*/  @!P2 ISETP.GE.U32.AND P3, PT, R3, R6, PT ;  /* 0x000000060300a20c */ /* 0x000fe20003f66070 */
[----:B------:R-:W-:-:S05]  /*5600*/  IMAD.MOV.U32 R6, RZ, RZ, 0x1ca00000 ;  /* 0x1ca00000ff067424 */ /* 0x000fca00078e00ff */
[----:B------:R-:W-:-:S04]  /*5610*/  @!P2 SEL R7, R6, 0x63400000, !P3 ;  /* 0x634000000607a807 */ /* 0x000fc80005800000 */
[----:B------:R-:W-:Y:S01]  /*5620*/  @!P2 LOP3.LUT R7, R7, 0x80000000, R15, 0xf8, !PT ;  /* 0x800000000707a812 */ /* 0x000fe200078ef80f */
[----:B0-----:R-:W-:-:S03]  /*5630*/  DFMA R24, R20, -R10, 1 ;  /* 0x3ff000001418742b */ /* 0x001fc6000000080a */
[----:B------:R-:W-:Y:S02]  /*5640*/  @!P2 LOP3.LUT R27, R7, 0x100000, RZ, 0xfc, !PT ;  /* 0x00100000071ba812 */ /* 0x000fe400078efcff */
[----:B------:R-:W-:-:S03]  /*5650*/  MOV R7, R3 ;  /* 0x0000000300077202 */ /* 0x000fc60000000f00 */
[----:B------:R-:W-:-:S08]  /*5660*/  DFMA R24, R24, R24, R24 ;  /* 0x000000181818722b */ /* 0x000fd00000000018 */
[----:B------:R-:W-:Y:S01]  /*5670*/  DFMA R24, R20, R24, R20 ;  /* 0x000000181418722b */ /* 0x000fe20000000014 */
[----:B------:R-:W-:Y:S01]  /*5680*/  SEL R21, R6, 0x63400000, !P1 ;  /* 0x6340000006157807 */ /* 0x000fe20004800000 */
[----:B------:R-:W-:-:S03]  /*5690*/  IMAD.MOV.U32 R20, RZ, RZ, R14 ;  /* 0x000000ffff147224 */ /* 0x000fc600078e000e */
[----:B------:R-:W-:-:S03]  /*56a0*/  LOP3.LUT R21, R21, 0x800fffff, R15, 0xf8, !PT ;  /* 0x800fffff15157812 */ /* 0x000fc600078ef80f */
[----:B------:R-:W-:-:S03]  /*56b0*/  DFMA R32, R24, -R10, 1 ;  /* 0x3ff000001820742b */ /* 0x000fc6000000080a */
[----:B------:R-:W-:-:S05]  /*56c0*/  @!P2 DFMA R20, R20, 2, -R26 ;  /* 0x400000001414a82b */ /* 0x000fca000000081a */
[----:B------:R-:W-:-:S05]  /*56d0*/  DFMA R32, R24, R32, R24 ;  /* 0x000000201820722b */ /* 0x000fca0000000018 */
[----:B------:R-:W-:-:S03]  /*56e0*/  @!P2 LOP3.LUT R7, R21, 0x7ff00000, RZ, 0xc0, !PT ;  /* 0x7ff000001507a812 */ /* 0x000fc600078ec0ff */
[----:B------:R-:W-:-:S08]  /*56f0*/  DMUL R24, R32, R20 ;  /* 0x0000001420187228 */ /* 0x000fd00000000000 */
[----:B------:R-:W-:-:S08]  /*5700*/  DFMA R26, R24, -R10, R20 ;  /* 0x8000000a181a722b */ /* 0x000fd00000000014 */
[----:B------:R-:W-:Y:S01]  /*5710*/  DFMA R26, R32, R26, R24 ;  /* 0x0000001a201a722b */ /* 0x000fe20000000018 */
[----:B------:R-:W-:Y:S02]  /*5720*/  VIADD R24, R7, 0xffffffff ;  /* 0xffffffff07187836 */ /* 0x000fe40000000000 */
[----:B------:R-:W-:-:S03]  /*5730*/  VIADD R25, R22, 0xffffffff ;  /* 0xffffffff16197836 */ /* 0x000fc60000000000 */
[----:B------:R-:W-:-:S04]  /*5740*/  ISETP.GT.U32.AND P0, PT, R24, 0x7feffffe, PT ;  /* 0x7feffffe1800780c */ /* 0x000fc80003f04070 */
[----:B------:R-:W-:-:S13]  /*5750*/  ISETP.GT.U32.OR P0, PT, R25, 0x7feffffe, P0 ;  /* 0x7feffffe1900780c */ /* 0x000fda0000704470 */
[----:B------:R-:W-:Y:S05]  /*5760*/  @P0 BRA `(.L_x_95) ;  /* 0x00000000006c0947 */ /* 0x000fea0003800000 */
[----:B------:R-:W-:-:S04]  /*5770*/  LOP3.LUT R14, R13, 0x7ff00000, RZ, 0xc0, !PT ;  /* 0x7ff000000d0e7812 */ /* 0x000fc800078ec0ff */
[CC--:B------:R-:W-:Y:S02]  /*5780*/  VIADDMNMX R7, R3.reuse, -R14.reuse, 0xb9600000, !PT ;  /* 0xb960000003077446 */ /* 0x0c0fe4000780090e */
[----:B------:R-:W-:Y:S02]  /*5790*/  ISETP.GE.U32.AND P0, PT, R3, R14, PT ;  /* 0x0000000e0300720c */ /* 0x000fe40003f06070 */
[----:B------:R-:W-:Y:S02]  /*57a0*/  VIMNMX R3, PT, PT, R7, 0x46a00000, PT ;  /* 0x46a0000007037848 */ /* 0x000fe40003fe0100 */
[----:B------:R-:W-:-:S05]  /*57b0*/  SEL R6, R6, 0x63400000, !P0 ;  /* 0x6340000006067807 */ /* 0x000fca0004000000 */
[----:B------:R-:W-:Y:S02]  /*57c0*/  IMAD.IADD R3, R3, 0x1, -R6 ;  /* 0x0000000103037824 */ /* 0x000fe400078e0a06 */
[----:B------:R-:W-:-:S03]  /*57d0*/  IMAD.MOV.U32 R6, RZ, RZ, RZ ;  /* 0x000000ffff067224 */ /* 0x000fc600078e00ff */
[----:B------:R-:W-:-:S06]  /*57e0*/  IADD3 R7, PT, PT, R3, 0x7fe00000, RZ ;  /* 0x7fe0000003077810 */ /* 0x000fcc0007ffe0ff */
[----:B------:R-:W-:-:S10]  /*57f0*/  DMUL R24, R26, R6 ;  /* 0x000000061a187228 */ /* 0x000fd40000000000 */
[----:B------:R-:W-:-:S13]  /*5800*/  FSETP.GTU.AND P0, PT, |R25|, 1.469367938527859385e-39, PT ;  /* 0x001000001900780b */ /* 0x000fda0003f0c200 */
[----:B------:R-:W-:Y:S05]  /*5810*/  @P0 BRA `(.L_x_96) ;  /* 0x0000000000940947 */ /* 0x000fea0003800000 */
[----:B------:R-:W-:-:S06]  /*5820*/  DFMA R10, R26, -R10, R20 ;  /* 0x8000000a1a0a722b */ /* 0x000fcc0000000014 */
[----:B------:R-:W-:-:S04]  /*5830*/  IMAD.MOV.U32 R10, RZ, RZ, RZ ;  /* 0x000000ffff0a7224 */ /* 0x000fc800078e00ff */
[C---:B------:R-:W-:Y:S02]  /*5840*/  FSETP.NEU.AND P0, PT, R11.reuse, RZ, PT ;  /* 0x000000ff0b00720b */ /* 0x040fe40003f0d000 */
[----:B------:R-:W-:-:S04]  /*5850*/  LOP3.LUT R13, R11, 0x80000000, R13, 0x48, !PT ;  /* 0x800000000b0d7812 */ /* 0x000fc800078e480d */
[----:B------:R-:W-:-:S07]  /*5860*/  LOP3.LUT R11, R13, R7, RZ, 0xfc, !PT ;  /* 0x000000070d0b7212 */ /* 0x000fce00078efcff */
[----:B------:R-:W-:Y:S05]  /*5870*/  @!P0 BRA `(.L_x_96) ;  /* 0x00000000007c8947 */ /* 0x000fea0003800000 */
[----:B------:R-:W-:Y:S01]  /*5880*/  IMAD.MOV R7, RZ, RZ, -R3 ;  /* 0x000000ffff077224 */ /* 0x000fe200078e0a03 */
[----:B------:R-:W-:Y:S01]  /*5890*/  MOV R6, RZ ;  /* 0x000000ff00067202 */ /* 0x000fe20000000f00 */
[----:B------:R-:W-:Y:S01]  /*58a0*/  DMUL.RP R10, R26, R10 ;  /* 0x0000000a1a0a7228 */ /* 0x000fe20000008000 */
[----:B------:R-:W-:-:S04]  /*58b0*/  IADD3 R3, PT, PT, -R3, -0x43300000, RZ ;  /* 0xbcd0000003037810 */ /* 0x000fc80007ffe1ff */
[----:B------:R-:W-:-:S05]  /*58c0*/  DFMA R6, R24, -R6, R26 ;  /* 0x800000061806722b */ /* 0x000fca000000001a */
[----:B------:R-:W-:-:S05]  /*58d0*/  LOP3.LUT R13, R11, R13, RZ, 0x3c, !PT ;  /* 0x0000000d0b0d7212 */ /* 0x000fca00078e3cff */
[----:B------:R-:W-:-:S04]  /*58e0*/  FSETP.NEU.AND P0, PT, |R7|, R3, PT ;  /* 0x000000030700720b */ /* 0x000fc80003f0d200 */
[----:B------:R-:W-:Y:S02]  /*58f0*/  FSEL R24, R10, R24, !P0 ;  /* 0x000000180a187208 */ /* 0x000fe40004000000 */
[----:B------:R-:W-:Y:S01]  /*5900*/  FSEL R25, R13, R25, !P0 ;  /* 0x000000190d197208 */ /* 0x000fe20004000000 */
[----:B------:R-:W-:Y:S06]  /*5910*/  BRA `(.L_x_96) ;  /* 0x0000000000547947 */ /* 0x000fec0003800000 */
.L_x_95:
[----:B------:R-:W-:-:S14]  /*5920*/  DSETP.NAN.AND P0, PT, R14, R14, PT ;  /* 0x0000000e0e00722a */ /* 0x000fdc0003f08000 */
[----:B------:R-:W-:Y:S05]  /*5930*/  @P0 BRA `(.L_x_97) ;  /* 0x0000000000440947 */ /* 0x000fea0003800000 */
[----:B------:R-:W-:-:S14]  /*5940*/  DSETP.NAN.AND P0, PT, R12, R12, PT ;  /* 0x0000000c0c00722a */ /* 0x000fdc0003f08000 */
[----:B------:R-:W-:Y:S05]  /*5950*/  @P0 BRA `(.L_x_98) ;  /* 0x0000000000300947 */ /* 0x000fea0003800000 */
[----:B------:R-:W-:Y:S01]  /*5960*/  ISETP.NE.AND P0, PT, R7, R22, PT ;  /* 0x000000160700720c */ /* 0x000fe20003f05270 */
[----:B------:R-:W-:Y:S02]  /*5970*/  IMAD.MOV.U32 R24, RZ, RZ, 0x0 ;  /* 0x00000000ff187424 */ /* 0x000fe400078e00ff */
[----:B------:R-:W-:-:S10]  /*5980*/  IMAD.MOV.U32 R25, RZ, RZ, -0x80000 ;  /* 0xfff80000ff197424 */ /* 0x000fd400078e00ff */
[----:B------:R-:W-:Y:S05]  /*5990*/  @!P0 BRA `(.L_x_96) ;  /* 0x0000000000348947 */ /* 0x000fea0003800000 */
[----:B------:R-:W-:Y:S02]  /*59a0*/  ISETP.NE.AND P0, PT, R7, 0x7ff00000, PT ;  /* 0x7ff000000700780c */ /* 0x000fe40003f05270 */
[----:B------:R-:W-:Y:S02]  /*59b0*/  LOP3.LUT R25, R15, 0x80000000, R13, 0x48, !PT ;  /* 0x800000000f197812 */ /* 0x000fe400078e480d */
[----:B------:R-:W-:-:S13]  /*59c0*/  ISETP.EQ.OR P0, PT, R22, RZ, !P0 ;  /* 0x000000ff1600720c */ /* 0x000fda0004702670 */
[----:B------:R-:W-:Y:S01]  /*59d0*/  @P0 LOP3.LUT R3, R25, 0x7ff00000, RZ, 0xfc, !PT ;  /* 0x7ff0000019030812 */ /* 0x000fe200078efcff */
[----:B------:R-:W-:Y:S01]  /*59e0*/  @!P0 IMAD.MOV.U32 R24, RZ, RZ, RZ ;  /* 0x000000ffff188224 */ /* 0x000fe200078e00ff */
[----:B------:R-:W-:-:S03]  /*59f0*/  @P0 MOV R24, RZ ;  /* 0x000000ff00180202 */ /* 0x000fc60000000f00 */
[----:B------:R-:W-:Y:S01]  /*5a00*/  @P0 IMAD.MOV.U32 R25, RZ, RZ, R3 ;  /* 0x000000ffff190224 */ /* 0x000fe200078e0003 */
[----:B------:R-:W-:Y:S06]  /*5a10*/  BRA `(.L_x_96) ;  /* 0x0000000000147947 */ /* 0x000fec0003800000 */
.L_x_98:
[----:B------:R-:W-:Y:S01]  /*5a20*/  LOP3.LUT R25, R13, 0x80000, RZ, 0xfc, !PT ;  /* 0x000800000d197812 */ /* 0x000fe200078efcff */
[----:B------:R-:W-:Y:S01]  /*5a30*/  IMAD.MOV.U32 R24, RZ, RZ, R12 ;  /* 0x000000ffff187224 */ /* 0x000fe200078e000c */
[----:B------:R-:W-:Y:S06]  /*5a40*/  BRA `(.L_x_96) ;  /* 0x0000000000087947 */ /* 0x000fec0003800000 */
.L_x_97:
[----:B------:R-:W-:Y:S01]  /*5a50*/  LOP3.LUT R25, R15, 0x80000, RZ, 0xfc, !PT ;  /* 0x000800000f197812 */ /* 0x000fe200078efcff */
[----:B------:R-:W-:-:S07]  /*5a60*/  IMAD.MOV.U32 R24, RZ, RZ, R14 ;  /* 0x000000ffff187224 */ /* 0x000fce00078e000e */
.L_x_96:
[----:B------:R-:W-:Y:S05]  /*5a70*/  BSYNC.RECONVERGENT B2 ;  /* 0x0000000000027941 */ /* 0x000fea0003800200 */
.L_x_94:
[----:B------:R-:W-:Y:S01]  /*5a80*/  MOV R6, R0 ;  /* 0x0000000000067202 */ /* 0x000fe20000000f00 */
[----:B------:R-:W-:-:S04]  /*5a90*/  IMAD.MOV.U32 R7, RZ, RZ, 0x0 ;  /* 0x00000000ff077424 */ /* 0x000fc800078e00ff */
[----:B------:R-:W-:Y:S05]  /*5aa0*/  RET.REL.NODEC R6 `(_Z20kernel_lambda_lmt_tliiiPdS_) ;  /* 0xffffffa406547950 */ /* 0x000fea0003c3ffff */
        .weak           $__internal_1_$__cuda_sm20_dsqrt_rn_f64_mediumpath_v1
        .type           $__internal_1_$__cuda_sm20_dsqrt_rn_f64_mediumpath_v1,@function
        .size           $__internal_1_$__cuda_sm20_dsqrt_rn_f64_mediumpath_v1,($__internal_2_$__cuda_sm20_sqrt_rn_f32_slowpath - $__internal_1_$__cuda_sm20_dsqrt_rn_f64_mediumpath_v1)
$__internal_1_$__cuda_sm20_dsqrt_rn_f64_mediumpath_v1:
[----:B------:R-:W-:Y:S01]  /*5ab0*/  ISETP.GE.U32.AND P1, PT, R14, -0x3400000, PT ;  /* 0xfcc000000e00780c */ /* 0x000fe20003f26070 */
[----:B------:R-:W-:Y:S01]  /*5ac0*/  BSSY.RECONVERGENT B2, `(.L_x_99) ;  /* 0x0000026000027945 */ /* 0x000fe20003800200 */
[----:B------:R-:W-:Y:S01]  /*5ad0*/  IMAD.MOV.U32 R15, RZ, RZ, R13 ;  /* 0x000000ffff0f7224 */ /* 0x000fe200078e000d */
[----:B------:R-:W-:Y:S01]  /*5ae0*/  MOV R13, R3 ;  /* 0x00000003000d7202 */ /* 0x000fe20000000f00 */
[----:B------:R-:W-:-:S09]  /*5af0*/  IMAD.MOV.U32 R14, RZ, RZ, R0 ;  /* 0x000000ffff0e7224 */ /* 0x000fd200078e0000 */
[----:B------:R-:W-:Y:S05]  /*5b00*/  @!P1 BRA `(.L_x_100) ;  /* 0x0000000000209947 */ /* 0x000fea0003800000 */
[----:B------:R-:W-:-:S10]  /*5b10*/  DFMA.RM R10, R10, R14, R12 ;  /* 0x0000000e0a0a722b */ /* 0x000fd4000000400c */
[----:B------:R-:W-:-:S05]  /*5b20*/  IADD3 R12, P1, PT, R10, 0x1, RZ ;  /* 0x000000010a0c7810 */ /* 0x000fca0007f3e0ff */
[----:B------:R-:W-:-:S06]  /*5b30*/  IMAD.X R13, RZ, RZ, R11, P1 ;  /* 0x000000ffff0d7224 */ /* 0x000fcc00008e060b */
[----:B------:R-:W-:-:S08]  /*5b40*/  DFMA.RP R6, -R10, R12, R6 ;  /* 0x0000000c0a06722b */ /* 0x000fd00000008106 */
[----:B------:R-:W-:-:S06]  /*5b50*/  DSETP.GT.AND P1, PT, R6, RZ, PT ;  /* 0x000000ff0600722a */ /* 0x000fcc0003f24000 */
[----:B------:R-:W-:Y:S02]  /*5b60*/  FSEL R10, R12, R10, P1 ;  /* 0x0000000a0c0a7208 */ /* 0x000fe40000800000 */
[----:B------:R-:W-:Y:S01]  /*5b70*/  FSEL R11, R13, R11, P1 ;  /* 0x0000000b0d0b7208 */ /* 0x000fe20000800000 */
[----:B------:R-:W-:Y:S06]  /*5b80*/  BRA `(.L_x_101) ;  /* 0x0000000000647947 */ /* 0x000fec0003800000 */
.L_x_100:
[----:B------:R-:W-:-:S14]  /*5b90*/  DSETP.NE.AND P1, PT, R6, RZ, PT ;  /* 0x000000ff0600722a */ /* 0x000fdc0003f25000 */
[----:B------:R-:W-:Y:S05]  /*5ba0*/  @!P1 BRA `(.L_x_102) ;  /* 0x0000000000589947 */ /* 0x000fea0003800000 */
[----:B------:R-:W-:-:S13]  /*5bb0*/  ISETP.GE.AND P1, PT, R7, RZ, PT ;  /* 0x000000ff0700720c */ /* 0x000fda0003f26270 */
[----:B------:R-:W-:Y:S02]  /*5bc0*/  @!P1 IMAD.MOV.U32 R10, RZ, RZ, 0x0 ;  /* 0x00000000ff0a9424 */ /* 0x000fe400078e00ff */
[----:B------:R-:W-:Y:S01]  /*5bd0*/  @!P1 IMAD.MOV.U32 R11, RZ, RZ, -0x80000 ;  /* 0xfff80000ff0b9424 */ /* 0x000fe200078e00ff */
[----:B------:R-:W-:Y:S06]  /*5be0*/  @!P1 BRA `(.L_x_101) ;  /* 0x00000000004c9947 */ /* 0x000fec0003800000 */
[----:B------:R-:W-:-:S13]  /*5bf0*/  ISETP.GT.AND P1, PT, R7, 0x7fefffff, PT ;  /* 0x7fefffff0700780c */ /* 0x000fda0003f24270 */
[----:B------:R-:W-:Y:S05]  /*5c00*/  @P1 BRA `(.L_x_102) ;  /* 0x0000000000401947 */ /* 0x000fea0003800000 */
[----:B------:R-:W-:Y:S01]  /*5c10*/  DMUL R6, R6, 8.11296384146066816958e+31 ;  /* 0x4690000006067828 */ /* 0x000fe20000000000 */
[----:B------:R-:W-:Y:S01]  /*5c20*/  MOV R10, RZ ;  /* 0x000000ff000a7202 */ /* 0x000fe20000000f00 */
[----:B------:R-:W-:Y:S02]  /*5c30*/  IMAD.MOV.U32 R12, RZ, RZ, 0x0 ;  /* 0x00000000ff0c7424 */ /* 0x000fe400078e00ff */
[----:B------:R-:W-:Y:S02]  /*5c40*/  IMAD.MOV.U32 R13, RZ, RZ, 0x3fd80000 ;  /* 0x3fd80000ff0d7424 */ /* 0x000fe400078e00ff */
[----:B------:R-:W0:Y:S02]  /*5c50*/  MUFU.RSQ64H R11, R7 ;  /* 0x00000007000b7308 */ /* 0x000e240000001c00 */
[----:B0-----:R-:W-:-:S08]  /*5c60*/  DMUL R14, R10, R10 ;  /* 0x0000000a0a0e7228 */ /* 0x001fd00000000000 */
[----:B------:R-:W-:-:S08]  /*5c70*/  DFMA R14, R6, -R14, 1 ;  /* 0x3ff00000060e742b */ /* 0x000fd0000000080e */
[----:B------:R-:W-:Y:S02]  /*5c80*/  DFMA R12, R14, R12, 0.5 ;  /* 0x3fe000000e0c742b */ /* 0x000fe4000000000c */
[----:B------:R-:W-:-:S08]  /*5c90*/  DMUL R14, R10, R14 ;  /* 0x0000000e0a0e7228 */ /* 0x000fd00000000000 */
[----:B------:R-:W-:-:S08]  /*5ca0*/  DFMA R12, R12, R14, R10 ;  /* 0x0000000e0c0c722b */ /* 0x000fd0000000000a */
[----:B------:R-:W-:Y:S02]  /*5cb0*/  DMUL R10, R6, R12 ;  /* 0x0000000c060a7228 */ /* 0x000fe40000000000 */
[----:B------:R-:W-:-:S06]  /*5cc0*/  VIADD R13, R13, 0xfff00000 ;  /* 0xfff000000d0d7836 */ /* 0x000fcc0000000000 */
[----:B------:R-:W-:-:S08]  /*5cd0*/  DFMA R14, R10, -R10, R6 ;  /* 0x8000000a0a0e722b */ /* 0x000fd00000000006 */
[----:B------:R-:W-:-:S10]  /*5ce0*/  DFMA R10, R12, R14, R10 ;  /* 0x0000000e0c0a722b */ /* 0x000fd4000000000a */
[----:B------:R-:W-:Y:S01]  /*5cf0*/  IADD3 R11, PT, PT, R11, -0x3500000, RZ ;  /* 0xfcb000000b0b7810 */ /* 0x000fe20007ffe0ff */
[----:B------:R-:W-:Y:S06]  /*5d00*/  BRA `(.L_x_101) ;  /* 0x0000000000047947 */ /* 0x000fec0003800000 */
.L_x_102:
[----:B------:R-:W-:-:S11]  /*5d10*/  DADD R10, R6, R6 ;  /* 0x00000000060a7229 */ /* 0x000fd60000000006 */
.L_x_101:
[----:B------:R-:W-:Y:S05]  /*5d20*/  BSYNC.RECONVERGENT B2 ;  /* 0x0000000000027941 */ /* 0x000fea0003800200 */
.L_x_99:
[----:B------:R-:W-:-:S04]  /*5d30*/  IMAD.MOV.U32 R21, RZ, RZ, 0x0 ;  /* 0x00000000ff157424 */ /* 0x000fc800078e00ff */
[----:B------:R-:W-:Y:S05]  /*5d40*/  RET.REL.NODEC R20 `(_Z20kernel_lambda_lmt_tliiiPdS_) ;  /* 0xffffffa014ac7950 */ /* 0x000fea0003c3ffff */
        .weak           $__internal_2_$__cuda_sm20_sqrt_rn_f32_slowpath
        .type           $__internal_2_$__cuda_sm20_sqrt_rn_f32_slowpath,@function
        .size           $__internal_2_$__cuda_sm20_sqrt_rn_f32_slowpath,($_Z20kernel_lambda_lmt_tliiiPdS_$__internal_trig_reduction_slowpathd - $__internal_2_$__cuda_sm20_sqrt_rn_f32_slowpath)
$__internal_2_$__cuda_sm20_sqrt_rn_f32_slowpath:
[----:B------:R-:W-:-:S13]  /*5d50*/  LOP3.LUT P0, RZ, R0, 0x7fffffff, RZ, 0xc0, !PT ;  /* 0x7fffffff00ff7812 */ /* 0x000fda000780c0ff */
[----:B------:R-:W-:Y:S01]  /*5d60*/  @!P0 IMAD.MOV.U32 R3, RZ, RZ, R0 ;  /* 0x000000ffff038224 */ /* 0x000fe200078e0000 */
[----:B------:R-:W-:Y:S06]  /*5d70*/  @!P0 BRA `(.L_x_103) ;  /* 0x0000000000408947 */ /* 0x000fec0003800000 */
[----:B------:R-:W-:-:S13]  /*5d80*/  FSETP.GEU.FTZ.AND P0, PT, R0, RZ, PT ;  /* 0x000000ff0000720b */ /* 0x000fda0003f1e000 */
[----:B------:R-:W-:Y:S01]  /*5d90*/  @!P0 IMAD.MOV.U32 R3, RZ, RZ, 0x7fffffff ;  /* 0x7fffffffff038424 */ /* 0x000fe200078e00ff */
[----:B------:R-:W-:Y:S06]  /*5da0*/  @!P0 BRA `(.L_x_103) ;  /* 0x0000000000348947 */ /* 0x000fec0003800000 */
[----:B------:R-:W-:-:S13]  /*5db0*/  FSETP.GTU.FTZ.AND P0, PT, |R0|, +INF , PT ;  /* 0x7f8000000000780b */ /* 0x000fda0003f1c200 */
[----:B------:R-:W-:Y:S01]  /*5dc0*/  @P0 FADD.FTZ R3, R0, 1 ;  /* 0x3f80000000030421 */ /* 0x000fe20000010000 */
[----:B------:R-:W-:Y:S06]  /*5dd0*/  @P0 BRA `(.L_x_103) ;  /* 0x0000000000280947 */ /* 0x000fec0003800000 */
[----:B------:R-:W-:-:S13]  /*5de0*/  FSETP.NEU.FTZ.AND P0, PT, |R0|, +INF , PT ;  /* 0x7f8000000000780b */ /* 0x000fda0003f1d200 */
[----:B------:R-:W-:-:S04]  /*5df0*/  @P0 FFMA R12, R0, 1.84467440737095516160e+19, RZ ;  /* 0x5f800000000c0823 */ /* 0x000fc800000000ff */
[----:B------:R-:W0:Y:S02]  /*5e00*/  @P0 MUFU.RSQ R3, R12 ;  /* 0x0000000c00030308 */ /* 0x000e240000001400 */
[----:B0-----:R-:W-:Y:S01]  /*5e10*/  @P0 FMUL.FTZ R13, R12, R3 ;  /* 0x000000030c0d0220 */ /* 0x001fe20000410000 */
[----:B------:R-:W-:Y:S01]  /*5e20*/  @P0 FMUL.FTZ R15, R3, 0.5 ;  /* 0x3f000000030f0820 */ /* 0x000fe20000410000 */
[----:B------:R-:W-:Y:S02]  /*5e30*/  @!P0 MOV R3, R0 ;  /* 0x0000000000038202 */ /* 0x000fe40000000f00 */
[----:B------:R-:W-:-:S04]  /*5e40*/  @P0 FADD.FTZ R14, -R13, -RZ ;  /* 0x800000ff0d0e0221 */ /* 0x000fc80000010100 */
[----:B------:R-:W-:-:S04]  /*5e50*/  @P0 FFMA R14, R13, R14, R12 ;  /* 0x0000000e0d0e0223 */ /* 0x000fc8000000000c */
[----:B------:R-:W-:-:S04]  /*5e60*/  @P0 FFMA R14, R14, R15, R13 ;  /* 0x0000000f0e0e0223 */ /* 0x000fc8000000000d */
[----:B------:R-:W-:-:S07]  /*5e70*/  @P0 FMUL.FTZ R3, R14, 2.3283064365386962891e-10 ;  /* 0x2f8000000e030820 */ /* 0x000fce0000410000 */
.L_x_103:
[----:B------:R-:W-:Y:S02]  /*5e80*/  IMAD.MOV.U32 R12, RZ, RZ, R20 ;  /* 0x000000ffff0c7224 */ /* 0x000fe400078e0014 */
[----:B------:R-:W-:Y:S02]  /*5e90*/  IMAD.MOV.U32 R13, RZ, RZ, 0x0 ;  /* 0x00000000ff0d7424 */ /* 0x000fe400078e00ff */
[----:B------:R-:W-:Y:S02]  /*5ea0*/  IMAD.MOV.U32 R0, RZ, RZ, R3 ;  /* 0x000000ffff007224 */ /* 0x000fe400078e0003 */
[----:B------:R-:W-:Y:S05]  /*5eb0*/  RET.REL.NODEC R12 `(_Z20kernel_lambda_lmt_tliiiPdS_) ;  /* 0xffffffa00c507950 */ /* 0x000fea0003c3ffff */
        .type           $_Z20kernel_lambda_lmt_tliiiPdS_$__internal_trig_reduction_slowpathd,@function
        .size           $_Z20kernel_lambda_lmt_tliiiPdS_$__internal_trig_reduction_slowpathd,(.L_x_173 - $_Z20kernel_lambda_lmt_tliiiPdS_$__internal_trig_reduction_slowpathd)
$_Z20kernel_lambda_lmt_tliiiPdS_$__internal_trig_reduction_slowpathd:
[--C-:B------:R-:W-:Y:S01]  /*5ec0*/  SHF.R.U32.HI R6, RZ, 0x14, R9.reuse ;  /* 0x00000014ff067819 */ /* 0x100fe20000011609 */
[----:B------:R-:W-:Y:S01]  /*5ed0*/  IMAD.MOV.U32 R3, RZ, RZ, R9 ;  /* 0x000000ffff037224 */ /* 0x000fe200078e0009 */
[----:B------:R-:W-:Y:S01]  /*5ee0*/  MOV R16, R8 ;  /* 0x0000000800107202 */ /* 0x000fe20000000f00 */
[----:B------:R-:W-:Y:S01]  /*5ef0*/  IMAD.MOV.U32 R2, RZ, RZ, RZ ;  /* 0x000000ffff027224 */ /* 0x000fe200078e00ff */
[----:B------:R-:W-:-:S04]  /*5f00*/  LOP3.LUT R0, R6, 0x7ff, RZ, 0xc0, !PT ;  /* 0x000007ff06007812 */ /* 0x000fc800078ec0ff */
[----:B------:R-:W-:-:S13]  /*5f10*/  ISETP.NE.AND P0, PT, R0, 0x7ff, PT ;  /* 0x000007ff0000780c */ /* 0x000fda0003f05270 */
[----:B------:R-:W-:Y:S05]  /*5f20*/  @!P0 BRA `(.L_x_104) ;  /* 0x0000000800508947 */ /* 0x000fea0003800000 */
[----:B------:R-:W-:Y:S01]  /*5f30*/  VIADD R2, R0, 0xfffffc00 ;  /* 0xfffffc0000027836 */ /* 0x000fe20000000000 */
[----:B------:R-:W-:Y:S01]  /*5f40*/  BSSY.RECONVERGENT B2, `(.L_x_105) ;  /* 0x0000031000027945 */ /* 0x000fe20003800200 */
[----:B------:R-:W-:Y:S02]  /*5f50*/  MOV R17, R9 ;  /* 0x0000000900117202 */ /* 0x000fe40000000f00 */
[----:B------:R-:W-:Y:S02]  /*5f60*/  CS2R R20, SRZ ;  /* 0x0000000000147805 */ /* 0x000fe4000001ff00 */
[----:B------:R-:W-:Y:S02]  /*5f70*/  SHF.R.U32.HI R0, RZ, 0x6, R2 ;  /* 0x00000006ff007819 */ /* 0x000fe40000011602 */
[----:B------:R-:W-:Y:S02]  /*5f80*/  ISETP.GE.U32.AND P0, PT, R2, 0x80, PT ;  /* 0x000000800200780c */ /* 0x000fe40003f06070 */
[----:B------:R-:W-:-:S02]  /*5f90*/  IADD3 R5, PT, PT, -R0, 0x13, RZ ;  /* 0x0000001300057810 */ /* 0x000fc40007ffe1ff */
[----:B------:R-:W-:Y:S02]  /*5fa0*/  IADD3 R2, PT, PT, -R0, 0xf, RZ ;  /* 0x0000000f00027810 */ /* 0x000fe40007ffe1ff */
[----:B------:R-:W-:-:S04]  /*5fb0*/  SEL R5, R5, 0x12, P0 ;  /* 0x0000001205057807 */ /* 0x000fc80000000000 */
[----:B------:R-:W-:-:S13]  /*5fc0*/  ISETP.GE.AND P0, PT, R2, R5, PT ;  /* 0x000000050200720c */ /* 0x000fda0003f06270 */
[----:B------:R-:W-:Y:S05]  /*5fd0*/  @P0 BRA `(.L_x_106) ;  /* 0x00000000009c0947 */ /* 0x000fea0003800000 */
[----:B------:R-:W0:Y:S01]  /*5fe0*/  LDC.64 R14, c[0x0][0x358] ;  /* 0x0000d600ff0e7b82 */ /* 0x000e220000000a00 */
[C---:B------:R-:W-:Y:S01]  /*5ff0*/  SHF.L.U64.HI R11, R16.reuse, 0xb, R3 ;  /* 0x0000000b100b7819 */ /* 0x040fe20000010203 */
[----:B------:R-:W-:Y:S01]  /*6000*/  BSSY.RECONVERGENT B3, `(.L_x_107) ;  /* 0x0000023000037945 */ /* 0x000fe20003800200 */
[----:B------:R-:W-:Y:S01]  /*6010*/  IMAD.SHL.U32 R7, R16, 0x800, RZ ;  /* 0x0000080010077824 */ /* 0x000fe200078e00ff */
[----:B------:R-:W-:Y:S01]  /*6020*/  IADD3 R8, PT, PT, RZ, -R0, -R5 ;  /* 0x80000000ff087210 */ /* 0x000fe20007ffe805 */
[----:B------:R-:W-:Y:S01]  /*6030*/  IMAD.MOV.U32 R9, RZ, RZ, R2 ;  /* 0x000000ffff097224 */ /* 0x000fe200078e0002 */
[----:B------:R-:W-:Y:S01]  /*6040*/  CS2R R20, SRZ ;  /* 0x0000000000147805 */ /* 0x000fe2000001ff00 */
[----:B------:R-:W-:Y:S01]  /*6050*/  IMAD.MOV.U32 R4, RZ, RZ, RZ ;  /* 0x000000ffff047224 */ /* 0x000fe200078e00ff */
[----:B------:R-:W-:-:S07]  /*6060*/  LOP3.LUT R11, R11, 0x80000000, RZ, 0xfc, !PT ;  /* 0x800000000b0b7812 */ /* 0x000fce00078efcff */
.L_x_108:
[----:B------:R-:W1:Y:S01]  /*6070*/  LDC.64 R2, c[0x4][0x8] ;  /* 0x01000200ff027b82 */ /* 0x000e620000000a00 */
[----:B0-----:R-:W-:Y:S02]  /*6080*/  R2UR UR4, R14 ;  /* 0x000000000e0472ca */ /* 0x001fe400000e0000 */
[----:B------:R-:W-:Y:S01]  /*6090*/  R2UR UR5, R15 ;  /* 0x000000000f0572ca */ /* 0x000fe200000e0000 */
[----:B-1----:R-:W-:-:S12]  /*60a0*/  IMAD.WIDE R2, R9, 0x8, R2 ;  /* 0x0000000809027825 */ /* 0x002fd800078e0202 */
[----:B------:R-:W2:Y:S01]  /*60b0*/  LDG.E.64.CONSTANT R2, desc[UR4][R2.64] ;  /* 0x0000000402027981 */ /* 0x000ea2000c1e9b00 */
[----:B------:R-:W-:Y:S01]  /*60c0*/  MOV R12, R20 ;  /* 0x00000014000c7202 */ /* 0x000fe20000000f00 */
[----:B------:R-:W-:Y:S01]  /*60d0*/  IMAD.MOV.U32 R13, RZ, RZ, R21 ;  /* 0x000000ffff0d7224 */ /* 0x000fe200078e0015 */
[----:B------:R-:W-:Y:S02]  /*60e0*/  IADD3 R8, PT, PT, R8, 0x1, RZ ;  /* 0x0000000108087810 */ /* 0x000fe40007ffe0ff */
[----:B------:R-:W-:Y:S01]  /*60f0*/  IADD3 R9, PT, PT, R9, 0x1, RZ ;  /* 0x0000000109097810 */ /* 0x000fe20007ffe0ff */
[----:B--2---:R-:W-:-:S04]  /*6100*/  IMAD.WIDE.U32 R12, P2, R2, R7, R12 ;  /* 0x00000007020c7225 */ /* 0x004fc8000784000c */
[----:B------:R-:W-:Y:S02]  /*6110*/  IMAD R21, R2, R11, RZ ;  /* 0x0000000b02157224 */ /* 0x000fe400078e02ff */
[CC--:B------:R-:W-:Y:S02]  /*6120*/  IMAD R16, R3.reuse, R7.reuse, RZ ;  /* 0x0000000703107224 */ /* 0x0c0fe400078e02ff */
[----:B------:R-:W-:Y:S01]  /*6130*/  IMAD.HI.U32 R23, R3, R7, RZ ;  /* 0x0000000703177227 */ /* 0x000fe200078e00ff */
[----:B------:R-:W-:-:S03]  /*6140*/  IADD3 R13, P0, PT, R21, R13, RZ ;  /* 0x0000000d150d7210 */ /* 0x000fc60007f1e0ff */
[----:B------:R-:W-:Y:S01]  /*6150*/  IMAD R21, R4, 0x8, R1 ;  /* 0x0000000804157824 */ /* 0x000fe200078e0201 */
[----:B------:R-:W-:Y:S01]  /*6160*/  IADD3 R13, P1, PT, R16, R13, RZ ;  /* 0x0000000d100d7210 */ /* 0x000fe20007f3e0ff */
[----:B------:R-:W-:-:S04]  /*6170*/  IMAD.HI.U32 R16, R2, R11, RZ ;  /* 0x0000000b02107227 */ /* 0x000fc800078e00ff */
[----:B------:R-:W-:Y:S01]  /*6180*/  IMAD.X R2, RZ, RZ, R16, P2 ;  /* 0x000000ffff027224 */ /* 0x000fe200010e0610 */
[----:B------:R0:W-:Y:S01]  /*6190*/  STL.64 [R21], R12 ;  /* 0x0000000c15007387 */ /* 0x0001e20000100a00 */
[----:B------:R-:W-:-:S03]  /*61a0*/  IMAD.HI.U32 R16, R3, R11, RZ ;  /* 0x0000000b03107227 */ /* 0x000fc600078e00ff */
[----:B------:R-:W-:Y:S01]  /*61b0*/  IADD3.X R2, P0, PT, R23, R2, RZ, P0, !PT ;  /* 0x0000000217027210 */ /* 0x000fe2000071e4ff */
[----:B------:R-:W-:Y:S02]  /*61c0*/  IMAD R3, R3, R11, RZ ;  /* 0x0000000b03037224 */ /* 0x000fe400078e02ff */
[----:B------:R-:W-:-:S03]  /*61d0*/  VIADD R4, R4, 0x1 ;  /* 0x0000000104047836 */ /* 0x000fc60000000000 */
[----:B------:R-:W-:Y:S01]  /*61e0*/  IADD3.X R20, P1, PT, R3, R2, RZ, P1, !PT ;  /* 0x0000000203147210 */ /* 0x000fe20000f3e4ff */
[----:B------:R-:W-:Y:S01]  /*61f0*/  IMAD.X R2, RZ, RZ, R16, P0 ;  /* 0x000000ffff027224 */ /* 0x000fe200000e0610 */
[----:B------:R-:W-:-:S03]  /*6200*/  ISETP.NE.AND P0, PT, R8, -0xf, PT ;  /* 0xfffffff10800780c */ /* 0x000fc60003f05270 */
[----:B0-----:R-:W-:-:S10]  /*6210*/  IMAD.X R21, RZ, RZ, R2, P1 ;  /* 0x000000ffff157224 */ /* 0x001fd400008e0602 */
[----:B------:R-:W-:Y:S05]  /*6220*/  @P0 BRA `(.L_x_108) ;  /* 0xfffffffc00900947 */ /* 0x000fea000383ffff */
[----:B------:R-:W-:Y:S05]  /*6230*/  BSYNC.RECONVERGENT B3 ;  /* 0x0000000000037941 */ /* 0x000fea0003800200 */
.L_x_107:
[----:B------:R-:W-:-:S07]  /*6240*/  IMAD.MOV.U32 R2, RZ, RZ, R5 ;  /* 0x000000ffff027224 */ /* 0x000fce00078e0005 */
.L_x_106:
[----:B------:R-:W-:Y:S05]  /*6250*/  BSYNC.RECONVERGENT B2 ;  /* 0x0000000000027941 */ /* 0x000fea0003800200 */
.L_x_105:
[----:B------:R-:W-:Y:S01]  /*6260*/  LOP3.LUT P0, R23, R6, 0x3f, RZ, 0xc0, !PT ;  /* 0x0000003f06177812 */ /* 0x000fe2000780c0ff */
[----:B------:R-:W-:-:S04]  /*6270*/  IMAD.IADD R0, R0, 0x1, R2 ;  /* 0x0000000100007824 */ /* 0x000fc800078e0202 */
[----:B------:R-:W-:-:S05]  /*6280*/  IMAD.U32 R25, R0, 0x8, R1 ;  /* 0x0000000800197824 */ /* 0x000fca00078e0001 */
[----:B------:R0:W-:Y:S04]  /*6290*/  STL.64 [R25+-0x78], R20 ;  /* 0xffff881419007387 */ /* 0x0001e80000100a00 */
[----:B------:R-:W2:Y:S04]  /*62a0*/  @P0 LDL.64 R8, [R1+0x8] ;  /* 0x0000080001080983 */ /* 0x000ea80000100a00 */
[----:B------:R-:W3:Y:S04]  /*62b0*/  LDL.64 R4, [R1+0x10] ;  /* 0x0000100001047983 */ /* 0x000ee80000100a00 */
[----:B------:R-:W4:Y:S01]  /*62c0*/  LDL.64 R2, [R1+0x18] ;  /* 0x0000180001027983 */ /* 0x000f220000100a00 */
[----:B------:R-:W-:Y:S01]  /*62d0*/  @P0 LOP3.LUT R0, R6, 0x3f, RZ, 0xc, !PT ;  /* 0x0000003f06000812 */ /* 0x000fe200078e0cff */
[----:B------:R-:W-:Y:S01]  /*62e0*/  BSSY.RECONVERGENT B2, `(.L_x_109) ;  /* 0x0000034000027945 */ /* 0x000fe20003800200 */
[----:B--2---:R-:W-:-:S02]  /*62f0*/  @P0 SHF.R.U64 R7, R8, 0x1, R9 ;  /* 0x0000000108070819 */ /* 0x004fc40000001209 */
[----:B------:R-:W-:Y:S02]  /*6300*/  @P0 SHF.R.U32.HI R9, RZ, 0x1, R9 ;  /* 0x00000001ff090819 */ /* 0x000fe40000011609 */
[--C-:B---3--:R-:W-:Y:S02]  /*6310*/  @P0 SHF.R.U32.HI R15, RZ, 0x1, R5.reuse ;  /* 0x00000001ff0f0819 */ /* 0x108fe40000011605 */
[C---:B------:R-:W-:Y:S02]  /*6320*/  @P0 SHF.R.U64 R13, R4.reuse, 0x1, R5 ;  /* 0x00000001040d0819 */ /* 0x040fe40000001205 */
[----:B------:R-:W-:Y:S02]  /*6330*/  @P0 SHF.R.U64 R6, R7, R0, R9 ;  /* 0x0000000007060219 */ /* 0x000fe40000001209 */
[CC--:B------:R-:W-:Y:S02]  /*6340*/  @P0 SHF.L.U64.HI R8, R4.reuse, R23.reuse, R5 ;  /* 0x0000001704080219 */ /* 0x0c0fe40000010205 */
[----:B------:R-:W-:-:S02]  /*6350*/  @P0 SHF.L.U32 R11, R4, R23, RZ ;  /* 0x00000017040b0219 */ /* 0x000fc400000006ff */
[-C--:B------:R-:W-:Y:S02]  /*6360*/  @P0 SHF.R.U32.HI R7, RZ, R0.reuse, R9 ;  /* 0x00000000ff070219 */ /* 0x080fe40000011609 */
[----:B----4-:R-:W-:Y:S02]  /*6370*/  @P0 SHF.L.U32 R9, R2, R23, RZ ;  /* 0x0000001702090219 */ /* 0x010fe400000006ff */
[----:B------:R-:W-:Y:S02]  /*6380*/  @P0 SHF.R.U64 R12, R13, R0, R15 ;  /* 0x000000000d0c0219 */ /* 0x000fe4000000120f */
[----:B------:R-:W-:Y:S02]  /*6390*/  @P0 LOP3.LUT R4, R11, R6, RZ, 0xfc, !PT ;  /* 0x000000060b040212 */ /* 0x000fe400078efcff */
[----:B------:R-:W-:Y:S02]  /*63a0*/  @P0 LOP3.LUT R5, R8, R7, RZ, 0xfc, !PT ;  /* 0x0000000708050212 */ /* 0x000fe400078efcff */
[----:B------:R-:W-:-:S02]  /*63b0*/  @P0 SHF.L.U64.HI R23, R2, R23, R3 ;  /* 0x0000001702170219 */ /* 0x000fc40000010203 */
[----:B------:R-:W-:Y:S02]  /*63c0*/  @P0 LOP3.LUT R2, R9, R12, RZ, 0xfc, !PT ;  /* 0x0000000c09020212 */ /* 0x000fe400078efcff */
[----:B------:R-:W-:Y:S02]  /*63d0*/  @P0 SHF.R.U32.HI R0, RZ, R0, R15 ;  /* 0x00000000ff000219 */ /* 0x000fe4000001160f */
[C---:B------:R-:W-:Y:S02]  /*63e0*/  SHF.L.U32 R8, R4.reuse, 0x2, RZ ;  /* 0x0000000204087819 */ /* 0x040fe400000006ff */
[----:B------:R-:W-:Y:S02]  /*63f0*/  SHF.L.U64.HI R9, R4, 0x2, R5 ;  /* 0x0000000204097819 */ /* 0x000fe40000010205 */
[----:B------:R-:W-:Y:S02]  /*6400*/  @P0 LOP3.LUT R3, R23, R0, RZ, 0xfc, !PT ;  /* 0x0000000017030212 */ /* 0x000fe400078efcff */
[----:B------:R-:W-:-:S02]  /*6410*/  SHF.L.W.U32.HI R5, R5, 0x2, R2 ;  /* 0x0000000205057819 */ /* 0x000fc40000010e02 */
[----:B------:R-:W-:Y:S02]  /*6420*/  IADD3 RZ, P0, PT, RZ, -R8, RZ ;  /* 0x80000008ffff7210 */ /* 0x000fe40007f1e0ff */
[----:B------:R-:W-:Y:S02]  /*6430*/  LOP3.LUT R0, RZ, R9, RZ, 0x33, !PT ;  /* 0x00000009ff007212 */ /* 0x000fe400078e33ff */
[----:B------:R-:W-:Y:S02]  /*6440*/  SHF.L.W.U32.HI R2, R2, 0x2, R3 ;  /* 0x0000000202027819 */ /* 0x000fe40000010e03 */
[----:B------:R-:W-:Y:S02]  /*6450*/  LOP3.LUT R6, RZ, R5, RZ, 0x33, !PT ;  /* 0x00000005ff067212 */ /* 0x000fe400078e33ff */
[----:B------:R-:W-:Y:S02]  /*6460*/  IADD3.X R4, P0, PT, RZ, R0, RZ, P0, !PT ;  /* 0x00000000ff047210 */ /* 0x000fe4000071e4ff */
[----:B------:R-:W-:-:S02]  /*6470*/  LOP3.LUT R0, RZ, R2, RZ, 0x33, !PT ;  /* 0x00000002ff007212 */ /* 0x000fc400078e33ff */
[----:B------:R-:W-:Y:S02]  /*6480*/  IADD3.X R6, P1, PT, RZ, R6, RZ, P0, !PT ;  /* 0x00000006ff067210 */ /* 0x000fe4000073e4ff */
[----:B------:R-:W-:-:S03]  /*6490*/  ISETP.GT.U32.AND P2, PT, R5, -0x1, PT ;  /* 0xffffffff0500780c */ /* 0x000fc60003f44070 */
[----:B------:R-:W-:Y:S01]  /*64a0*/  IMAD.X R7, RZ, RZ, R0, P1 ;  /* 0x000000ffff077224 */ /* 0x000fe200008e0600 */
[----:B------:R-:W-:-:S04]  /*64b0*/  ISETP.GT.AND.EX P0, PT, R2, -0x1, PT, P2 ;  /* 0xffffffff0200780c */ /* 0x000fc80003f04320 */
[----:B------:R-:W-:Y:S02]  /*64c0*/  SEL R12, R2, R7, P0 ;  /* 0x00000007020c7207 */ /* 0x000fe40000000000 */
[----:B------:R-:W-:Y:S02]  /*64d0*/  SEL R7, R5, R6, P0 ;  /* 0x0000000605077207 */ /* 0x000fe40000000000 */
[----:B------:R-:W-:Y:S02]  /*64e0*/  ISETP.NE.U32.AND P1, PT, R12, RZ, PT ;  /* 0x000000ff0c00720c */ /* 0x000fe40003f25070 */
[----:B------:R-:W-:Y:S02]  /*64f0*/  SEL R9, R9, R4, P0 ;  /* 0x0000000409097207 */ /* 0x000fe40000000000 */
[----:B------:R-:W-:Y:S01]  /*6500*/  SEL R5, R7, R12, !P1 ;  /* 0x0000000c07057207 */ /* 0x000fe20004800000 */
[----:B------:R-:W-:-:S05]  /*6510*/  @!P0 IMAD.MOV R8, RZ, RZ, -R8 ;  /* 0x000000ffff088224 */ /* 0x000fca00078e0a08 */
[----:B------:R-:W1:Y:S02]  /*6520*/  FLO.U32 R5, R5 ;  /* 0x0000000500057300 */ /* 0x000e6400000e0000 */
[C---:B-1----:R-:W-:Y:S02]  /*6530*/  IADD3 R6, PT, PT, -R5.reuse, 0x1f, RZ ;  /* 0x0000001f05067810 */ /* 0x042fe40007ffe1ff */
[----:B------:R-:W-:-:S03]  /*6540*/  IADD3 R0, PT, PT, -R5, 0x3f, RZ ;  /* 0x0000003f05007810 */ /* 0x000fc60007ffe1ff */
[----:B------:R-:W-:-:S05]  /*6550*/  @P1 IMAD.MOV R0, RZ, RZ, R6 ;  /* 0x000000ffff001224 */ /* 0x000fca00078e0206 */
[----:B------:R-:W-:-:S13]  /*6560*/  ISETP.NE.AND P1, PT, R0, RZ, PT ;  /* 0x000000ff0000720c */ /* 0x000fda0003f25270 */
[----:B0-----:R-:W-:Y:S05]  /*6570*/  @!P1 BRA `(.L_x_110) ;  /* 0x0000000000289947 */ /* 0x001fea0003800000 */
[----:B------:R-:W-:Y:S02]  /*6580*/  LOP3.LUT R4, R0, 0x3f, RZ, 0xc0, !PT ;  /* 0x0000003f00047812 */ /* 0x000fe400078ec0ff */
[--C-:B------:R-:W-:Y:S02]  /*6590*/  SHF.R.U64 R6, R8, 0x1, R9.reuse ;  /* 0x0000000108067819 */ /* 0x100fe40000001209 */
[----:B------:R-:W-:Y:S02]  /*65a0*/  SHF.R.U32.HI R8, RZ, 0x1, R9 ;  /* 0x00000001ff087819 */ /* 0x000fe40000011609 */
[----:B------:R-:W-:Y:S02]  /*65b0*/  LOP3.LUT R5, R0, 0x3f, RZ, 0xc, !PT ;  /* 0x0000003f00057812 */ /* 0x000fe400078e0cff */
[CC--:B------:R-:W-:Y:S02]  /*65c0*/  SHF.L.U64.HI R12, R7.reuse, R4.reuse, R12 ;  /* 0x00000004070c7219 */ /* 0x0c0fe4000001020c */
[----:B------:R-:W-:-:S02]  /*65d0*/  SHF.L.U32 R7, R7, R4, RZ ;  /* 0x0000000407077219 */ /* 0x000fc400000006ff */
[-CC-:B------:R-:W-:Y:S02]  /*65e0*/  SHF.R.U64 R4, R6, R5.reuse, R8.reuse ;  /* 0x0000000506047219 */ /* 0x180fe40000001208 */
[----:B------:R-:W-:Y:S02]  /*65f0*/  SHF.R.U32.HI R5, RZ, R5, R8 ;  /* 0x00000005ff057219 */ /* 0x000fe40000011608 */
[----:B------:R-:W-:Y:S02]  /*6600*/  LOP3.LUT R7, R7, R4, RZ, 0xfc, !PT ;  /* 0x0000000407077212 */ /* 0x000fe400078efcff */
[----:B------:R-:W-:-:S07]  /*6610*/  LOP3.LUT R12, R12, R5, RZ, 0xfc, !PT ;  /* 0x000000050c0c7212 */ /* 0x000fce00078efcff */
.L_x_110:
[----:B------:R-:W-:Y:S05]  /*6620*/  BSYNC.RECONVERGENT B2 ;  /* 0x0000000000027941 */ /* 0x000fea0003800200 */
.L_x_109:
[----:B------:R-:W-:-:S04]  /*6630*/  IMAD.WIDE.U32 R8, R7, 0x2168c235, RZ ;  /* 0x2168c23507087825 */ /* 0x000fc800078e00ff */
[----:B------:R-:W-:Y:S01]  /*6640*/  IMAD.MOV.U32 R5, RZ, RZ, RZ ;  /* 0x000000ffff057224 */ /* 0x000fe200078e00ff */
[----:B------:R-:W-:Y:S01]  /*6650*/  MOV R4, R9 ;  /* 0x0000000900047202 */ /* 0x000fe20000000f00 */
[----:B------:R-:W-:Y:S01]  /*6660*/  IMAD.HI.U32 R6, R12, -0x36f0255e, RZ ;  /* 0xc90fdaa20c067827 */ /* 0x000fe200078e00ff */
[----:B------:R-:W-:-:S03]  /*6670*/  IADD3 RZ, P1, PT, R8, R8, RZ ;  /* 0x0000000808ff7210 */ /* 0x000fc60007f3e0ff */
[----:B------:R-:W-:-:S04]  /*6680*/  IMAD.WIDE.U32 R4, R7, -0x36f0255e, R4 ;  /* 0xc90fdaa207047825 */ /* 0x000fc800078e0004 */
[C---:B------:R-:W-:Y:S02]  /*6690*/  IMAD R7, R12.reuse, -0x36f0255e, RZ ;  /* 0xc90fdaa20c077824 */ /* 0x040fe400078e02ff */
[----:B------:R-:W-:-:S04]  /*66a0*/  IMAD.WIDE.U32 R4, P2, R12, 0x2168c235, R4 ;  /* 0x2168c2350c047825 */ /* 0x000fc80007840004 */
[----:B------:R-:W-:Y:S01]  /*66b0*/  IMAD.X R6, RZ, RZ, R6, P2 ;  /* 0x000000ffff067224 */ /* 0x000fe200010e0606 */
[----:B------:R-:W-:Y:S02]  /*66c0*/  IADD3 R5, P2, PT, R7, R5, RZ ;  /* 0x0000000507057210 */ /* 0x000fe40007f5e0ff */
[----:B------:R-:W-:Y:S02]  /*66d0*/  IADD3.X RZ, P1, PT, R4, R4, RZ, P1, !PT ;  /* 0x0000000404ff7210 */ /* 0x000fe40000f3e4ff */
[C---:B------:R-:W-:Y:S01]  /*66e0*/  ISETP.GT.U32.AND P3, PT, R5.reuse, RZ, PT ;  /* 0x000000ff0500720c */ /* 0x040fe20003f64070 */
[----:B------:R-:W-:Y:S01]  /*66f0*/  IMAD.X R6, RZ, RZ, R6, P2 ;  /* 0x000000ffff067224 */ /* 0x000fe200010e0606 */
[----:B------:R-:W-:-:S04]  /*6700*/  IADD3.X R4, P2, PT, R5, R5, RZ, P1, !PT ;  /* 0x0000000505047210 */ /* 0x000fc80000f5e4ff */
[C---:B------:R-:W-:Y:S02]  /*6710*/  ISETP.GT.AND.EX P1, PT, R6.reuse, RZ, PT, P3 ;  /* 0x000000ff0600720c */ /* 0x040fe40003f24330 */
[-C--:B------:R-:W-:Y:S02]  /*6720*/  IADD3.X R7, PT, PT, R6, R6.reuse, RZ, P2, !PT ;  /* 0x0000000606077210 */ /* 0x080fe400017fe4ff */
[----:B------:R-:W-:Y:S02]  /*6730*/  SEL R4, R4, R5, P1 ;  /* 0x0000000504047207 */ /* 0x000fe40000800000 */
[----:B------:R-:W-:Y:S02]  /*6740*/  SEL R5, R7, R6, P1 ;  /* 0x0000000607057207 */ /* 0x000fe40000800000 */
[----:B------:R-:W-:Y:S02]  /*6750*/  IADD3 R4, P2, PT, R4, 0x1, RZ ;  /* 0x0000000104047810 */ /* 0x000fe40007f5e0ff */
[----:B------:R-:W-:-:S02]  /*6760*/  SEL R7, RZ, 0xffffffff, !P1 ;  /* 0xffffffffff077807 */ /* 0x000fc40004800000 */
[----:B------:R-:W-:Y:S01]  /*6770*/  LOP3.LUT P1, R17, R17, 0x80000000, RZ, 0xc0, !PT ;  /* 0x8000000011117812 */ /* 0x000fe2000782c0ff */
[----:B------:R-:W-:Y:S02]  /*6780*/  IMAD.X R5, RZ, RZ, R5, P2 ;  /* 0x000000ffff057224 */ /* 0x000fe400010e0605 */
[----:B------:R-:W-:Y:S01]  /*6790*/  IMAD.IADD R0, R7, 0x1, -R0 ;  /* 0x0000000107007824 */ /* 0x000fe200078e0a00 */
[----:B------:R-:W-:Y:S02]  /*67a0*/  SHF.R.U32.HI R7, RZ, 0x1e, R3 ;  /* 0x0000001eff077819 */ /* 0x000fe40000011603 */
[----:B------:R-:W-:Y:S01]  /*67b0*/  SHF.R.U64 R4, R4, 0xa, R5 ;  /* 0x0000000a04047819 */ /* 0x000fe20000001205 */
[----:B------:R-:W-:Y:S01]  /*67c0*/  IMAD.SHL.U32 R0, R0, 0x100000, RZ ;  /* 0x0010000000007824 */ /* 0x000fe200078e00ff */
[----:B------:R-:W-:Y:S02]  /*67d0*/  LEA.HI R2, R2, R7, RZ, 0x1 ;  /* 0x0000000702027211 */ /* 0x000fe400078f08ff */
[----:B------:R-:W-:-:S02]  /*67e0*/  IADD3 R4, P2, PT, R4, 0x1, RZ ;  /* 0x0000000104047810 */ /* 0x000fc40007f5e0ff */
[----:B------:R-:W-:Y:S02]  /*67f0*/  @!P0 LOP3.LUT R17, R17, 0x80000000, RZ, 0x3c, !PT ;  /* 0x8000000011118812 */ /* 0x000fe400078e3cff */
[----:B------:R-:W-:Y:S02]  /*6800*/  LEA.HI.X R5, R5, RZ, RZ, 0x16, P2 ;  /* 0x000000ff05057211 */ /* 0x000fe400010fb4ff */
[----:B------:R-:W-:Y:S02]  /*6810*/  @P1 IADD3 R2, PT, PT, -R2, RZ, RZ ;  /* 0x000000ff02021210 */ /* 0x000fe40007ffe1ff */
[--C-:B------:R-:W-:Y:S02]  /*6820*/  SHF.R.U64 R4, R4, 0x1, R5.reuse ;  /* 0x0000000104047819 */ /* 0x100fe40000001205 */
[----:B------:R-:W-:Y:S02]  /*6830*/  SHF.R.U32.HI R3, RZ, 0x1, R5 ;  /* 0x00000001ff037819 */ /* 0x000fe40000011605 */
[----:B------:R-:W-:-:S04]  /*6840*/  IADD3 R16, P2, P3, RZ, RZ, R4 ;  /* 0x000000ffff107210 */ /* 0x000fc80007b5e004 */
[----:B------:R-:W-:-:S04]  /*6850*/  IADD3.X R0, PT, PT, R0, 0x3fe00000, R3, P2, P3 ;  /* 0x3fe0000000007810 */ /* 0x000fc800017e6403 */
[----:B------:R-:W-:-:S07]  /*6860*/  LOP3.LUT R3, R0, R17, RZ, 0xfc, !PT ;  /* 0x0000001100037212 */ /* 0x000fce00078efcff */
.L_x_104:
[----:B------:R-:W-:Y:S02]  /*6870*/  IMAD.MOV.U32 R11, RZ, RZ, 0x0 ;  /* 0x00000000ff0b7424 */ /* 0x000fe400078e00ff */
[----:B------:R-:W-:Y:S02]  /*6880*/  IMAD.MOV.U32 R17, RZ, RZ, R3 ;  /* 0x000000ffff117224 */ /* 0x000fe400078e0003 */
[----:B------:R-:W-:Y:S05]  /*6890*/  RET.REL.NODEC R10 `(_Z20kernel_lambda_lmt_tliiiPdS_) ;  /* 0xffffff940ad87950 */ /* 0x000fea0003c3ffff */
.L_x_111:
[----:B------:R-:W-:-:S00]  /*68a0*/  BRA `(.L_x_111) ;  /* 0xfffffffc00fc7947 */ /* 0x000fc0000383ffff */
[----:B------:R-:W-:-:S00]  /*68b0*/  NOP ;  /* 0x0000000000007918 */ /* 0x000fc00000000000 */
        /* <DEDUP_REMOVED lines=12> */
.L_x_173:


//--------------------- .text._Z12compute_ALPsiiiPdS_ --------------------------
	.section	.text._Z12compute_ALPsiiiPdS_,"ax",@progbits
	.align	128
        .global         _Z12compute_ALPsiiiPdS_
        .type           _Z12compute_ALPsiiiPdS_,@function
        .size           _Z12compute_ALPsiiiPdS_,(.L_x_177 - _Z12compute_ALPsiiiPdS_)
        .other          _Z12compute_ALPsiiiPdS_,@"STO_CUDA_ENTRY STV_DEFAULT"
_Z12compute_ALPsiiiPdS_:
.text._Z12compute_ALPsiiiPdS_:
[----:B------:R-:W-:Y:S01]  /*0000*/  LDC R1, c[0x0][0x37c] ;  /* 0x0000df00ff017b82 */ /* 0x000fe20000000800 */
[----:B------:R-:W0:Y:S07]  /*0010*/  S2R R3, SR_TID.X ;  /* 0x0000000000037919 */ /* 0x000e2e0000002100 */
[----:B------:R-:W0:Y:S01]  /*0020*/  S2UR UR4, SR_CTAID.X ;  /* 0x00000000000479c3 */ /* 0x000e220000002500 */
[----:B------:R-:W1:Y:S07]  /*0030*/  LDCU UR5, c[0x0][0x388] ;  /* 0x00007100ff0577ac */ /* 0x000e6e0008000800 */
[----:B------:R-:W0:Y:S02]  /*0040*/  LDC R2, c[0x0][0x360] ;  /* 0x0000d800ff027b82 */ /* 0x000e240000000800 */
[----:B0-----:R-:W-:-:S05]  /*0050*/  IMAD R2, R2, UR4, R3 ;  /* 0x0000000402027c24 */ /* 0x001fca000f8e0203 */
[----:B-1----:R-:W-:-:S13]  /*0060*/  ISETP.GT.AND P0, PT, R2, UR5, PT ;  /* 0x0000000502007c0c */ /* 0x002fda000bf04270 */
[----:B------:R-:W-:Y:S05]  /*0070*/  @P0 EXIT ;  /* 0x000000000000094d */ /* 0x000fea0003800000 */
[----:B------:R-:W0:Y:S01]  /*0080*/  LDC.64 R32, c[0x0][0x390] ;  /* 0x0000e400ff207b82 */ /* 0x000e220000000a00 */
[----:B------:R-:W1:Y:S07]  /*0090*/  LDCU.64 UR8, c[0x0][0x358] ;  /* 0x00006b00ff0877ac */ /* 0x000e6e0008000a00 */
[----:B------:R-:W2:Y:S01]  /*00a0*/  LDC R0, c[0x0][0x384] ;  /* 0x0000e100ff007b82 */ /* 0x000ea20000000800 */
[----:B0-----:R-:W-:-:S06]  /*00b0*/  IMAD.WIDE.U32 R32, R3, 0x8, R32 ;  /* 0x0000000803207825 */ /* 0x001fcc00078e0020 */
[----:B-1----:R-:W5:Y:S01]  /*00c0*/  LDG.E.64 R32, desc[UR8][R32.64] ;  /* 0x0000000820207981 */ /* 0x002f62000c1e1b00 */
[----:B------:R-:W-:Y:S02]  /*00d0*/  MOV R4, 0x100 ;  /* 0x0000010000047802 */ /* 0x000fe40000000f00 */
[----:B--2---:R-:W-:-:S07]  /*00e0*/  IABS R0, R0 ;  /* 0x0000000000007213 */ /* 0x004fce0000000000 */
[----:B-----5:R-:W-:Y:S05]  /*00f0*/  CALL.REL.NOINC `($_Z12compute_ALPsiiiPdS_$_Z14legendreuploopiididd) ;  /* 0x0000000000187944 */ /* 0x020fea0003c00000 */
[----:B------:R-:W0:Y:S01]  /*0100*/  LDC.64 R4, c[0x0][0x398] ;  /* 0x0000e600ff047b82 */ /* 0x000e220000000a00 */
[----:B------:R-:W-:Y:S02]  /*0110*/  IMAD.MOV.U32 R3, RZ, RZ, R31 ;  /* 0x000000ffff037224 */ /* 0x000fe400078e001f */
[----:B0-----:R-:W-:-:S04]  /*0120*/  IMAD.WIDE R4, R2, 0x8, R4 ;  /* 0x0000000802047825 */ /* 0x001fc800078e0204 */
[----:B------:R-:W-:-:S05]  /*0130*/  IMAD.MOV.U32 R2, RZ, RZ, R30 ;  /* 0x000000ffff027224 */ /* 0x000fca00078e001e */
[----:B------:R-:W-:Y:S01]  /*0140*/  STG.E.64 desc[UR8][R4.64], R2 ;  /* 0x0000000204007986 */ /* 0x000fe2000c101b08 */
[----:B------:R-:W-:Y:S05]  /*0150*/  EXIT ;  /* 0x000000000000794d */ /* 0x000fea0003800000 */
        .type           $_Z12compute_ALPsiiiPdS_$_Z14legendreuploopiididd,@function
        .size           $_Z12compute_ALPsiiiPdS_$_Z14legendreuploopiididd,($__internal_3_$__cuda_sm20_div_rn_f64_full - $_Z12compute_ALPsiiiPdS_$_Z14legendreuploopiididd)
$_Z12compute_ALPsiiiPdS_$_Z14legendreuploopiididd:
[----:B------:R-:W0:Y:S01]  /*0160*/  LDC R3, c[0x0][0x384] ;  /* 0x0000e100ff037b82 */ /* 0x000e220000000800 */
[----:B------:R-:W1:Y:S01]  /*0170*/  LDCU UR4, c[0x0][0x384] ;  /* 0x00007080ff0477ac */ /* 0x000e620008000800 */
[----:B------:R-:W-:Y:S02]  /*0180*/  CS2R R30, SRZ ;  /* 0x00000000001e7805 */ /* 0x000fe4000001ff00 */
[----:B------:R-:W-:Y:S01]  /*0190*/  CS2R R26, SRZ ;  /* 0x00000000001a7805 */ /* 0x000fe2000001ff00 */
[----:B-1----:R-:W-:Y:S01]  /*01a0*/  IMAD.U32 R20, RZ, RZ, UR4 ;  /* 0x00000004ff147e24 */ /* 0x002fe2000f8e00ff */
[----:B0-----:R-:W-:-:S04]  /*01b0*/  IABS R3, R3 ;  /* 0x0000000300037213 */ /* 0x001fc80000000000 */
[----:B------:R-:W-:-:S13]  /*01c0*/  ISETP.NE.AND P0, PT, R0, R3, PT ;  /* 0x000000030000720c */ /* 0x000fda0003f05270 */
[----:B------:R-:W-:Y:S05]  /*01d0*/  @P0 BRA `(.L_x_112) ;  /* 0x0000002800ac0947 */ /* 0x000fea0003800000 */
[----:B------:R-:W0:Y:S01]  /*01e0*/  LDCU UR6, c[0x0][0x380] ;  /* 0x00007000ff0677ac */ /* 0x000e220008000800 */
[----:B------:R-:W-:Y:S01]  /*01f0*/  DFMA R16, -R32, R32, 1 ;  /* 0x3ff000002010742b */ /* 0x000fe20000000120 */
[----:B------:R-:W-:Y:S01]  /*0200*/  MOV R21, R20 ;  /* 0x0000001400157202 */ /* 0x000fe20000000f00 */
[C---:B------:R-:W-:Y:S01]  /*0210*/  IMAD.SHL.U32 R22, R0.reuse, 0x2, RZ ;  /* 0x0000000200167824 */ /* 0x040fe200078e00ff */
[----:B------:R-:W-:Y:S01]  /*0220*/  UMOV UR4, URZ ;  /* 0x000000ff00047c82 */ /* 0x000fe20008000000 */
[----:B------:R-:W-:Y:S01]  /*0230*/  VIADD R23, R0, 0xffffffff ;  /* 0xffffffff00177836 */ /* 0x000fe20000000000 */
[----:B0-----:R-:W-:-:S12]  /*0240*/  UIADD3 UR6, UPT, UPT, UR6, -0x1, URZ ;  /* 0xffffffff06067890 */ /* 0x001fd8000fffe0ff */
.L_x_146:
[----:B------:R-:W0:Y:S01]  /*0250*/  I2F.F64 R6, R21 ;  /* 0x0000001500067312 */ /* 0x000e220000201c00 */
[----:B------:R-:W-:Y:S01]  /*0260*/  VIMNMX R24, PT, PT, R22, 0x2, !PT ;  /* 0x0000000216187848 */ /* 0x000fe20007fe0100 */
[----:B------:R-:W-:Y:S01]  /*0270*/  IMAD.MOV.U32 R10, RZ, RZ, 0x0 ;  /* 0x00000000ff0a7424 */ /* 0x000fe200078e00ff */
[----:B------:R-:W-:-:S03]  /*0280*/  MOV R11, 0x3ff00000 ;  /* 0x3ff00000000b7802 */ /* 0x000fc60000000f00 */
[----:B------:R-:W-:Y:S02]  /*0290*/  VIADD R24, R24, 0xffffffff ;  /* 0xffffffff18187836 */ /* 0x000fe40000000000 */
[----:B0-----:R-:W0:Y:S02]  /*02a0*/  F2I.F64.TRUNC R20, |R6| ;  /* 0x4000000600147311 */ /* 0x001e24000030d100 */
[----:B0-----:R-:W-:-:S13]  /*02b0*/  ISETP.GE.AND P0, PT, R20, 0x1, PT ;  /* 0x000000011400780c */ /* 0x001fda0003f06270 */
[----:B------:R-:W-:Y:S05]  /*02c0*/  @!P0 BRA `(.L_x_113) ;  /* 0x0000000800c08947 */ /* 0x000fea0003800000 */
[C---:B------:R-:W-:Y:S01]  /*02d0*/  ISETP.GE.U32.AND P0, PT, R20.reuse, 0x4, PT ;  /* 0x000000041400780c */ /* 0x040fe20003f06070 */
[----:B------:R-:W-:Y:S01]  /*02e0*/  HFMA2 R11, -RZ, RZ, 1.984375, 0 ;  /* 0x3ff00000ff0b7431 */ /* 0x000fe200000001ff */
[----:B------:R-:W-:Y:S01]  /*02f0*/  LOP3.LUT R25, R20, 0x3, RZ, 0xc0, !PT ;  /* 0x0000000314197812 */ /* 0x000fe200078ec0ff */
[----:B------:R-:W-:Y:S02]  /*0300*/  IMAD.MOV.U32 R3, RZ, RZ, 0x2 ;  /* 0x00000002ff037424 */ /* 0x000fe400078e00ff */
[----:B------:R-:W-:-:S08]  /*0310*/  IMAD.MOV.U32 R10, RZ, RZ, 0x0 ;  /* 0x00000000ff0a7424 */ /* 0x000fd000078e00ff */
[----:B------:R-:W-:Y:S05]  /*0320*/  @!P0 BRA `(.L_x_114) ;  /* 0x00000004008c8947 */ /* 0x000fea0003800000 */
[----:B------:R-:W-:Y:S01]  /*0330*/  LOP3.LUT R5, R20, 0x7ffffffc, RZ, 0xc0, !PT ;  /* 0x7ffffffc14057812 */ /* 0x000fe200078ec0ff */
[----:B------:R-:W-:Y:S02]  /*0340*/  IMAD.MOV.U32 R3, RZ, RZ, 0x4 ;  /* 0x00000004ff037424 */ /* 0x000fe400078e00ff */
[----:B------:R-:W-:Y:S01]  /*0350*/  IMAD.MOV.U32 R10, RZ, RZ, 0x0 ;  /* 0x00000000ff0a7424 */ /* 0x000fe200078e00ff */
[----:B------:R-:W-:Y:S01]  /*0360*/  IADD3 R5, PT, PT, -R5, RZ, RZ ;  /* 0x000000ff05057210 */ /* 0x000fe20007ffe1ff */
[----:B------:R-:W-:-:S07]  /*0370*/  IMAD.MOV.U32 R11, RZ, RZ, 0x3ff00000 ;  /* 0x3ff00000ff0b7424 */ /* 0x000fce00078e00ff */
.L_x_115:
[C---:B------:R-:W-:Y:S01]  /*0380*/  VIADD R18, R3.reuse, 0xfffffffe ;  /* 0xfffffffe03127836 */ /* 0x040fe20000000000 */
[----:B------:R-:W0:Y:S01]  /*0390*/  I2F.U32.RP R7, R3 ;  /* 0x0000000300077306 */ /* 0x000e220000209000 */
[C---:B------:R-:W-:Y:S02]  /*03a0*/  VIADD R15, R3.reuse, 0x2 ;  /* 0x00000002030f7836 */ /* 0x040fe40000000000 */
[----:B------:R-:W-:Y:S01]  /*03b0*/  VIADD R14, R3, 0x4 ;  /* 0x00000004030e7836 */ /* 0x000fe20000000000 */
[----:B------:R-:W-:Y:S01]  /*03c0*/  ISETP.NE.U32.AND P2, PT, R18, RZ, PT ;  /* 0x000000ff1200720c */ /* 0x000fe20003f45070 */
[----:B------:R-:W-:Y:S01]  /*03d0*/  IMAD.MOV R27, RZ, RZ, -R18 ;  /* 0x000000ffff1b7224 */ /* 0x000fe200078e0a12 */
[----:B------:R-:W-:Y:S01]  /*03e0*/  IADD3 R31, PT, PT, RZ, -R15, RZ ;  /* 0x8000000fff1f7210 */ /* 0x000fe20007ffe0ff */
[----:B------:R-:W-:Y:S01]  /*03f0*/  VIADD R5, R5, 0x4 ;  /* 0x0000000405057836 */ /* 0x000fe20000000000 */
[----:B------:R-:W1:Y:S08]  /*0400*/  I2F.U32.RP R6, R18 ;  /* 0x0000001200067306 */ /* 0x000e700000209000 */
[----:B------:R-:W-:Y:S08]  /*0410*/  I2F.U32.RP R19, R15 ;  /* 0x0000000f00137306 */ /* 0x000ff00000209000 */
[----:B0-----:R-:W0:Y:S08]  /*0420*/  MUFU.RCP R7, R7 ;  /* 0x0000000700077308 */ /* 0x001e300000001000 */
[----:B-1----:R-:W1:Y:S08]  /*0430*/  MUFU.RCP R6, R6 ;  /* 0x0000000600067308 */ /* 0x002e700000001000 */
[----:B------:R-:W-:Y:S01]  /*0440*/  I2F.U32.RP R26, R14 ;  /* 0x0000000e001a7306 */ /* 0x000fe20000209000 */
[----:B0-----:R-:W-:-:S07]  /*0450*/  IADD3 R8, PT, PT, R7, 0xffffffe, RZ ;  /* 0x0ffffffe07087810 */ /* 0x001fce0007ffe0ff */
[----:B------:R-:W0:Y:S01]  /*0460*/  MUFU.RCP R19, R19 ;  /* 0x0000001300137308 */ /* 0x000e220000001000 */
[----:B-1----:R-:W-:-:S07]  /*0470*/  VIADD R12, R6, 0xffffffe ;  /* 0x0ffffffe060c7836 */ /* 0x002fce0000000000 */
[----:B------:R1:W2:Y:S08]  /*0480*/  F2I.FTZ.U32.TRUNC.NTZ R9, R8 ;  /* 0x0000000800097305 */ /* 0x0002b0000021f000 */
[----:B------:R3:W4:Y:S01]  /*0490*/  F2I.FTZ.U32.TRUNC.NTZ R13, R12 ;  /* 0x0000000c000d7305 */ /* 0x000722000021f000 */
[----:B0-----:R-:W-:Y:S02]  /*04a0*/  VIADD R7, R19, 0xffffffe ;  /* 0x0ffffffe13077836 */ /* 0x001fe40000000000 */
[----:B-1----:R-:W-:Y:S01]  /*04b0*/  IMAD.MOV.U32 R8, RZ, RZ, RZ ;  /* 0x000000ffff087224 */ /* 0x002fe200078e00ff */
[----:B--2---:R-:W-:-:S04]  /*04c0*/  IADD3 R29, PT, PT, RZ, -R9, RZ ;  /* 0x80000009ff1d7210 */ /* 0x004fc80007ffe0ff */
[----:B------:R-:W0:Y:S01]  /*04d0*/  MUFU.RCP R26, R26 ;  /* 0x0000001a001a7308 */ /* 0x000e220000001000 */
[----:B---3--:R-:W-:Y:S02]  /*04e0*/  IMAD.MOV.U32 R12, RZ, RZ, RZ ;  /* 0x000000ffff0c7224 */ /* 0x008fe400078e00ff */
[----:B----4-:R-:W-:-:S05]  /*04f0*/  IMAD R19, R27, R13, RZ ;  /* 0x0000000d1b137224 */ /* 0x010fca00078e02ff */
[----:B------:R-:W1:Y:S01]  /*0500*/  F2I.FTZ.U32.TRUNC.NTZ R7, R7 ;  /* 0x0000000700077305 */ /* 0x000e62000021f000 */
[----:B------:R-:W-:Y:S02]  /*0510*/  VIADD R27, R3, 0xffffffff ;  /* 0xffffffff031b7836 */ /* 0x000fe40000000000 */
[----:B------:R-:W-:-:S04]  /*0520*/  IMAD.HI.U32 R6, R13, R19, R12 ;  /* 0x000000130d067227 */ /* 0x000fc800078e000c */
[----:B0-----:R-:W-:Y:S02]  /*0530*/  VIADD R28, R26, 0xffffffe ;  /* 0x0ffffffe1a1c7836 */ /* 0x001fe40000000000 */
[----:B------:R-:W-:Y:S02]  /*0540*/  IMAD.MOV.U32 R26, RZ, RZ, R29 ;  /* 0x000000ffff1a7224 */ /* 0x000fe400078e001d */
[----:B------:R-:W0:Y:S01]  /*0550*/  F2I.FTZ.U32.TRUNC.NTZ R13, R28 ;  /* 0x0000001c000d7305 */ /* 0x000e22000021f000 */
[----:B------:R-:W-:-:S04]  /*0560*/  IMAD.HI.U32 R19, R6, R27, RZ ;  /* 0x0000001b06137227 */ /* 0x000fc800078e00ff */
[----:B------:R-:W-:Y:S01]  /*0570*/  IMAD R29, R26, R3, RZ ;  /* 0x000000031a1d7224 */ /* 0x000fe200078e02ff */
[----:B------:R-:W-:Y:S01]  /*0580*/  IADD3 R26, PT, PT, R3, 0x1, RZ ;  /* 0x00000001031a7810 */ /* 0x000fe20007ffe0ff */
[----:B------:R-:W-:Y:S02]  /*0590*/  IMAD.MOV R6, RZ, RZ, -R14 ;  /* 0x000000ffff067224 */ /* 0x000fe400078e0a0e */
[----:B------:R-:W-:-:S04]  /*05a0*/  IMAD.HI.U32 R9, R9, R29, R8 ;  /* 0x0000001d09097227 */ /* 0x000fc800078e0008 */
[----:B-1----:R-:W-:Y:S02]  /*05b0*/  IMAD R29, R31, R7, RZ ;  /* 0x000000071f1d7224 */ /* 0x002fe400078e02ff */
[----:B------:R-:W-:Y:S02]  /*05c0*/  IMAD.MOV.U32 R31, RZ, RZ, R6 ;  /* 0x000000ffff1f7224 */ /* 0x000fe400078e0006 */
[----:B------:R-:W-:Y:S02]  /*05d0*/  IMAD.MOV R12, RZ, RZ, -R19 ;  /* 0x000000ffff0c7224 */ /* 0x000fe400078e0a13 */
[----:B------:R-:W-:Y:S02]  /*05e0*/  IMAD.MOV.U32 R6, RZ, RZ, RZ ;  /* 0x000000ffff067224 */ /* 0x000fe400078e00ff */
[----:B------:R-:W-:-:S04]  /*05f0*/  IMAD.HI.U32 R8, R9, R26, RZ ;  /* 0x0000001a09087227 */ /* 0x000fc800078e00ff */
[----:B------:R-:W-:Y:S01]  /*0600*/  IMAD.HI.U32 R7, R7, R29, R6 ;  /* 0x0000001d07077227 */ /* 0x000fe200078e0006 */
[----:B------:R-:W-:-:S03]  /*0610*/  IADD3 R6, PT, PT, R3, 0x3, RZ ;  /* 0x0000000303067810 */ /* 0x000fc60007ffe0ff */
[----:B------:R-:W-:Y:S02]  /*0620*/  IMAD R27, R18, R12, R27 ;  /* 0x0000000c121b7224 */ /* 0x000fe400078e021b */
[----:B------:R-:W-:Y:S02]  /*0630*/  IMAD.MOV R9, RZ, RZ, -R8 ;  /* 0x000000ffff097224 */ /* 0x000fe400078e0a08 */
[----:B0-----:R-:W-:Y:S01]  /*0640*/  IMAD R29, R31, R13, RZ ;  /* 0x0000000d1f1d7224 */ /* 0x001fe200078e02ff */
[----:B------:R-:W-:Y:S01]  /*0650*/  ISETP.GE.U32.AND P5, PT, R27, R18, PT ;  /* 0x000000121b00720c */ /* 0x000fe20003fa6070 */
[----:B------:R-:W-:Y:S02]  /*0660*/  IMAD.MOV.U32 R12, RZ, RZ, RZ ;  /* 0x000000ffff0c7224 */ /* 0x000fe400078e00ff */
[----:B------:R-:W-:-:S04]  /*0670*/  IMAD.HI.U32 R28, R7, R6, RZ ;  /* 0x00000006071c7227 */ /* 0x000fc800078e00ff */
[----:B------:R-:W-:Y:S01]  /*0680*/  IMAD R26, R3, R9, R26 ;  /* 0x00000009031a7224 */ /* 0x000fe200078e021a */
[----:B------:R-:W-:Y:S01]  /*0690*/  IADD3 R9, PT, PT, -R28, RZ, RZ ;  /* 0x000000ff1c097210 */ /* 0x000fe20007ffe1ff */
[----:B------:R-:W-:-:S03]  /*06a0*/  IMAD.HI.U32 R12, R13, R29, R12 ;  /* 0x0000001d0d0c7227 */ /* 0x000fc600078e000c */
[----:B------:R-:W-:Y:S01]  /*06b0*/  ISETP.GE.U32.AND P1, PT, R26, R3, PT ;  /* 0x000000031a00720c */ /* 0x000fe20003f26070 */
[----:B------:R-:W-:Y:S01]  /*06c0*/  VIADD R7, R3, 0x5 ;  /* 0x0000000503077836 */ /* 0x000fe20000000000 */
[----:B------:R-:W-:Y:S01]  /*06d0*/  @P5 IADD3 R19, PT, PT, R19, 0x1, RZ ;  /* 0x0000000113135810 */ /* 0x000fe20007ffe0ff */
[----:B------:R-:W-:Y:S02]  /*06e0*/  IMAD R6, R15, R9, R6 ;  /* 0x000000090f067224 */ /* 0x000fe400078e0206 */
[----:B------:R-:W-:-:S03]  /*06f0*/  IMAD.HI.U32 R12, R12, R7, RZ ;  /* 0x000000070c0c7227 */ /* 0x000fc600078e00ff */
[----:B------:R-:W-:Y:S01]  /*0700*/  ISETP.GE.U32.AND P0, PT, R6, R15, PT ;  /* 0x0000000f0600720c */ /* 0x000fe20003f06070 */
[----:B------:R-:W-:Y:S01]  /*0710*/  @P5 IMAD.IADD R27, R27, 0x1, -R18 ;  /* 0x000000011b1b5824 */ /* 0x000fe200078e0a12 */
[----:B------:R-:W-:Y:S01]  /*0720*/  ISETP.NE.U32.AND P5, PT, R3, RZ, PT ;  /* 0x000000ff0300720c */ /* 0x000fe20003fa5070 */
[----:B------:R-:W-:Y:S02]  /*0730*/  IMAD.MOV R9, RZ, RZ, -R12 ;  /* 0x000000ffff097224 */ /* 0x000fe400078e0a0c */
[----:B------:R-:W-:Y:S01]  /*0740*/  @P1 IMAD.IADD R26, R26, 0x1, -R3 ;  /* 0x000000011a1a1824 */ /* 0x000fe200078e0a03 */
[----:B------:R-:W-:Y:S01]  /*0750*/  ISETP.GE.U32.AND P6, PT, R27, R18, PT ;  /* 0x000000121b00720c */ /* 0x000fe20003fc6070 */
[----:B------:R-:W-:Y:S02]  /*0760*/  IMAD R9, R14, R9, R7 ;  /* 0x000000090e097224 */ /* 0x000fe400078e0207 */
[----:B------:R-:W-:Y:S01]  /*0770*/  @P1 VIADD R8, R8, 0x1 ;  /* 0x0000000108081836 */ /* 0x000fe20000000000 */
[----:B------:R-:W-:-:S02]  /*0780*/  ISETP.GE.U32.AND P4, PT, R26, R3, PT ;  /* 0x000000031a00720c */ /* 0x000fc40003f86070 */
[----:B------:R-:W-:Y:S01]  /*0790*/  ISETP.GE.U32.AND P3, PT, R9, R14, PT ;  /* 0x0000000e0900720c */ /* 0x000fe20003f66070 */
[----:B------:R-:W-:Y:S01]  /*07a0*/  @P0 IMAD.IADD R6, R6, 0x1, -R15 ;  /* 0x0000000106060824 */ /* 0x000fe200078e0a0f */
[----:B------:R-:W-:Y:S01]  /*07b0*/  ISETP.NE.U32.AND P1, PT, R15, RZ, PT ;  /* 0x000000ff0f00720c */ /* 0x000fe20003f25070 */
[----:B------:R-:W-:Y:S01]  /*07c0*/  @P0 VIADD R28, R28, 0x1 ;  /* 0x000000011c1c0836 */ /* 0x000fe20000000000 */
[----:B------:R-:W-:-:S03]  /*07d0*/  ISETP.NE.U32.AND P0, PT, R14, RZ, PT ;  /* 0x000000ff0e00720c */ /* 0x000fc60003f05070 */
[----:B------:R-:W-:Y:S01]  /*07e0*/  @P6 VIADD R19, R19, 0x1 ;  /* 0x0000000113136836 */ /* 0x000fe20000000000 */
[----:B------:R-:W-:Y:S02]  /*07f0*/  @!P2 LOP3.LUT R19, RZ, R18, RZ, 0x33, !PT ;  /* 0x00000012ff13a212 */ /* 0x000fe400078e33ff */
[----:B------:R-:W-:Y:S01]  /*0800*/  ISETP.GE.U32.AND P6, PT, R6, R15, PT ;  /* 0x0000000f0600720c */ /* 0x000fe20003fc6070 */
[----:B------:R-:W-:Y:S01]  /*0810*/  @P4 VIADD R8, R8, 0x1 ;  /* 0x0000000108084836 */ /* 0x000fe20000000000 */
[----:B------:R-:W0:Y:S01]  /*0820*/  I2F.F64.U32 R6, R19 ;  /* 0x0000001300067312 */ /* 0x000e220000201800 */
[----:B------:R-:W-:Y:S02]  /*0830*/  @P3 IADD3 R9, PT, PT, -R14, R9, RZ ;  /* 0x000000090e093210 */ /* 0x000fe40007ffe1ff */
[----:B------:R-:W-:Y:S01]  /*0840*/  @!P5 LOP3.LUT R8, RZ, R3, RZ, 0x33, !PT ;  /* 0x00000003ff08d212 */ /* 0x000fe200078e33ff */
[----:B------:R-:W-:Y:S01]  /*0850*/  VIADD R3, R3, 0x8 ;  /* 0x0000000803037836 */ /* 0x000fe20000000000 */
[----:B------:R-:W-:-:S02]  /*0860*/  ISETP.GE.U32.AND P2, PT, R9, R14, PT ;  /* 0x0000000e0900720c */ /* 0x000fc40003f46070 */
[----:B------:R-:W-:Y:S02]  /*0870*/  @P3 IADD3 R12, PT, PT, R12, 0x1, RZ ;  /* 0x000000010c0c3810 */ /* 0x000fe40007ffe0ff */
[----:B------:R-:W1:Y:S02]  /*0880*/  I2F.F64.U32 R8, R8 ;  /* 0x0000000800087312 */ /* 0x000e640000201800 */
[----:B------:R-:W-:Y:S01]  /*0890*/  @P6 VIADD R28, R28, 0x1 ;  /* 0x000000011c1c6836 */ /* 0x000fe20000000000 */
[----:B------:R-:W-:Y:S01]  /*08a0*/  @!P1 LOP3.LUT R28, RZ, R15, RZ, 0x33, !PT ;  /* 0x0000000fff1c9212 */ /* 0x000fe200078e33ff */
[----:B0-----:R-:W-:-:S04]  /*08b0*/  DMUL R6, R6, R10 ;  /* 0x0000000a06067228 */ /* 0x001fc80000000000 */
[----:B------:R-:W0:Y:S01]  /*08c0*/  I2F.F64.U32 R10, R28 ;  /* 0x0000001c000a7312 */ /* 0x000e220000201800 */
[----:B------:R-:W-:Y:S01]  /*08d0*/  @P2 VIADD R12, R12, 0x1 ;  /* 0x000000010c0c2836 */ /* 0x000fe20000000000 */
[----:B------:R-:W-:Y:S02]  /*08e0*/  @!P0 LOP3.LUT R12, RZ, R14, RZ, 0x33, !PT ;  /* 0x0000000eff0c8212 */ /* 0x000fe400078e33ff */
[----:B------:R-:W-:Y:S01]  /*08f0*/  ISETP.NE.AND P0, PT, R5, RZ, PT ;  /* 0x000000ff0500720c */ /* 0x000fe20003f05270 */
[----:B-1----:R-:W-:-:S03]  /*0900*/  DMUL R6, R6, R8 ;  /* 0x0000000806067228 */ /* 0x002fc60000000000 */
[----:B------:R-:W1:Y:S05]  /*0910*/  I2F.F64.U32 R12, R12 ;  /* 0x0000000c000c7312 */ /* 0x000e6a0000201800 */
[----:B0-----:R-:W-:-:S08]  /*0920*/  DMUL R10, R6, R10 ;  /* 0x0000000a060a7228 */ /* 0x001fd00000000000 */
[----:B-1----:R-:W-:Y:S01]  /*0930*/  DMUL R10, R10, R12 ;  /* 0x0000000c0a0a7228 */ /* 0x002fe20000000000 */
[----:B------:R-:W-:Y:S10]  /*0940*/  @P0 BRA `(.L_x_115) ;  /* 0xfffffff8008c0947 */ /* 0x000ff4000383ffff */
[----:B------:R-:W-:-:S07]  /*0950*/  IADD3 R3, PT, PT, R3, -0x2, RZ ;  /* 0xfffffffe03037810 */ /* 0x000fce0007ffe0ff */
.L_x_114:
[----:B------:R-:W-:-:S13]  /*0960*/  ISETP.NE.AND P0, PT, R25, RZ, PT ;  /* 0x000000ff1900720c */ /* 0x000fda0003f05270 */
[----:B------:R-:W-:Y:S05]  /*0970*/  @!P0 BRA `(.L_x_113) ;  /* 0x0000000400148947 */ /* 0x000fea0003800000 */
[----:B------:R-:W0:Y:S01]  /*0980*/  I2F.U32.RP R5, R3 ;  /* 0x0000000300057306 */ /* 0x000e220000209000 */
[----:B------:R-:W-:-:S07]  /*0990*/  ISETP.NE.U32.AND P2, PT, R3, RZ, PT ;  /* 0x000000ff0300720c */ /* 0x000fce0003f45070 */
[----:B0-----:R-:W0:Y:S02]  /*09a0*/  MUFU.RCP R5, R5 ;  /* 0x0000000500057308 */ /* 0x001e240000001000 */
[----:B0-----:R-:W-:-:S06]  /*09b0*/  VIADD R7, R5, 0xffffffe ;  /* 0x0ffffffe05077836 */ /* 0x001fcc0000000000 */
[----:B------:R-:W0:Y:S02]  /*09c0*/  F2I.FTZ.U32.TRUNC.NTZ R7, R7 ;  /* 0x0000000700077305 */ /* 0x000e24000021f000 */
[----:B0-----:R-:W-:-:S04]  /*09d0*/  IMAD.MOV R6, RZ, RZ, -R7 ;  /* 0x000000ffff067224 */ /* 0x001fc800078e0a07 */
[----:B------:R-:W-:Y:S02]  /*09e0*/  IMAD R9, R6, R3, RZ ;  /* 0x0000000306097224 */ /* 0x000fe400078e02ff */
[----:B------:R-:W-:-:S04]  /*09f0*/  IMAD.MOV.U32 R6, RZ, RZ, RZ ;  /* 0x000000ffff067224 */ /* 0x000fc800078e00ff */
[----:B------:R-:W-:Y:S01]  /*0a00*/  IMAD.HI.U32 R9, R7, R9, R6 ;  /* 0x0000000907097227 */ /* 0x000fe200078e0006 */
[----:B------:R-:W-:-:S05]  /*0a10*/  IADD3 R6, PT, PT, R3, 0x1, RZ ;  /* 0x0000000103067810 */ /* 0x000fca0007ffe0ff */
[----:B------:R-:W-:-:S04]  /*0a20*/  IMAD.HI.U32 R9, R9, R6, RZ ;  /* 0x0000000609097227 */ /* 0x000fc800078e00ff */
[----:B------:R-:W-:-:S04]  /*0a30*/  IMAD.MOV R8, RZ, RZ, -R9 ;  /* 0x000000ffff087224 */ /* 0x000fc800078e0a09 */
[----:B------:R-:W-:-:S05]  /*0a40*/  IMAD R6, R3, R8, R6 ;  /* 0x0000000803067224 */ /* 0x000fca00078e0206 */
[----:B------:R-:W-:-:S13]  /*0a50*/  ISETP.GE.U32.AND P0, PT, R6, R3, PT ;  /* 0x000000030600720c */ /* 0x000fda0003f06070 */
[----:B------:R-:W-:Y:S02]  /*0a60*/  @P0 IMAD.IADD R6, R6, 0x1, -R3 ;  /* 0x0000000106060824 */ /* 0x000fe400078e0a03 */
[----:B------:R-:W-:Y:S01]  /*0a70*/  @P0 VIADD R9, R9, 0x1 ;  /* 0x0000000109090836 */ /* 0x000fe20000000000 */
[----:B------:R-:W-:Y:S02]  /*0a80*/  ISETP.NE.AND P0, PT, R25, 0x1, PT ;  /* 0x000000011900780c */ /* 0x000fe40003f05270 */
[----:B------:R-:W-:-:S13]  /*0a90*/  ISETP.GE.U32.AND P1, PT, R6, R3, PT ;  /* 0x000000030600720c */ /* 0x000fda0003f26070 */
[----:B------:R-:W-:Y:S02]  /*0aa0*/  @P1 IADD3 R9, PT, PT, R9, 0x1, RZ ;  /* 0x0000000109091810 */ /* 0x000fe40007ffe0ff */
[----:B------:R-:W-:-:S04]  /*0ab0*/  @!P2 LOP3.LUT R9, RZ, R3, RZ, 0x33, !PT ;  /* 0x00000003ff09a212 */ /* 0x000fc800078e33ff */
[----:B------:R-:W0:Y:S02]  /*0ac0*/  I2F.F64.U32 R6, R9 ;  /* 0x0000000900067312 */ /* 0x000e240000201800 */
[----:B0-----:R-:W-:Y:S01]  /*0ad0*/  DMUL R10, R10, R6 ;  /* 0x000000060a0a7228 */ /* 0x001fe20000000000 */
[----:B------:R-:W-:Y:S10]  /*0ae0*/  @!P0 BRA `(.L_x_113) ;  /* 0x0000000000b88947 */ /* 0x000ff40003800000 */
[----:B------:R-:W-:Y:S01]  /*0af0*/  VIADD R5, R3, 0x2 ;  /* 0x0000000203057836 */ /* 0x000fe20000000000 */
[----:B------:R-:W-:-:S03]  /*0b00*/  MOV R6, RZ ;  /* 0x000000ff00067202 */ /* 0x000fc60000000f00 */
[----:B------:R-:W0:Y:S01]  /*0b10*/  I2F.U32.RP R8, R5 ;  /* 0x0000000500087306 */ /* 0x000e220000209000 */
[----:B------:R-:W-:Y:S01]  /*0b20*/  IMAD.MOV R9, RZ, RZ, -R5 ;  /* 0x000000ffff097224 */ /* 0x000fe200078e0a05 */
[----:B------:R-:W-:-:S06]  /*0b30*/  ISETP.NE.U32.AND P2, PT, R5, RZ, PT ;  /* 0x000000ff0500720c */ /* 0x000fcc0003f45070 */
[----:B0-----:R-:W0:Y:S02]  /*0b40*/  MUFU.RCP R8, R8 ;  /* 0x0000000800087308 */ /* 0x001e240000001000 */
[----:B0-----:R-:W-:-:S06]  /*0b50*/  VIADD R7, R8, 0xffffffe ;  /* 0x0ffffffe08077836 */ /* 0x001fcc0000000000 */
[----:B------:R-:W0:Y:S02]  /*0b60*/  F2I.FTZ.U32.TRUNC.NTZ R7, R7 ;  /* 0x0000000700077305 */ /* 0x000e24000021f000 */
[----:B0-----:R-:W-:-:S04]  /*0b70*/  IMAD R9, R9, R7, RZ ;  /* 0x0000000709097224 */ /* 0x001fc800078e02ff */
[----:B------:R-:W-:-:S04]  /*0b80*/  IMAD.HI.U32 R9, R7, R9, R6 ;  /* 0x0000000907097227 */ /* 0x000fc800078e0006 */
[----:B------:R-:W-:-:S04]  /*0b90*/  VIADD R6, R3, 0x3 ;  /* 0x0000000303067836 */ /* 0x000fc80000000000 */
[----:B------:R-:W-:-:S04]  /*0ba0*/  IMAD.HI.U32 R9, R9, R6, RZ ;  /* 0x0000000609097227 */ /* 0x000fc800078e00ff */
[----:B------:R-:W-:-:S04]  /*0bb0*/  IMAD.MOV R12, RZ, RZ, -R9 ;  /* 0x000000ffff0c7224 */ /* 0x000fc800078e0a09 */
[----:B------:R-:W-:-:S05]  /*0bc0*/  IMAD R6, R5, R12, R6 ;  /* 0x0000000c05067224 */ /* 0x000fca00078e0206 */
[----:B------:R-:W-:-:S13]  /*0bd0*/  ISETP.GE.U32.AND P0, PT, R6, R5, PT ;  /* 0x000000050600720c */ /* 0x000fda0003f06070 */
[----:B------:R-:W-:Y:S01]  /*0be0*/  @P0 IADD3 R6, PT, PT, -R5, R6, RZ ;  /* 0x0000000605060210 */ /* 0x000fe20007ffe1ff */
[----:B------:R-:W-:Y:S01]  /*0bf0*/  @P0 VIADD R9, R9, 0x1 ;  /* 0x0000000109090836 */ /* 0x000fe20000000000 */
[----:B------:R-:W-:Y:S02]  /*0c00*/  ISETP.NE.AND P0, PT, R25, 0x2, PT ;  /* 0x000000021900780c */ /* 0x000fe40003f05270 */
[----:B------:R-:W-:-:S13]  /*0c10*/  ISETP.GE.U32.AND P1, PT, R6, R5, PT ;  /* 0x000000050600720c */ /* 0x000fda0003f26070 */
[----:B------:R-:W-:Y:S01]  /*0c20*/  @P1 VIADD R9, R9, 0x1 ;  /* 0x0000000109091836 */ /* 0x000fe20000000000 */
[----:B------:R-:W-:-:S04]  /*0c30*/  @!P2 LOP3.LUT R9, RZ, R5, RZ, 0x33, !PT ;  /* 0x00000005ff09a212 */ /* 0x000fc800078e33ff */
[----:B------:R-:W0:Y:S02]  /*0c40*/  I2F.F64.U32 R6, R9 ;  /* 0x0000000900067312 */ /* 0x000e240000201800 */
[----:B0-----:R-:W-:Y:S01]  /*0c50*/  DMUL R10, R10, R6 ;  /* 0x000000060a0a7228 */ /* 0x001fe20000000000 */
[----:B------:R-:W-:Y:S10]  /*0c60*/  @!P0 BRA `(.L_x_113) ;  /* 0x0000000000588947 */ /* 0x000ff40003800000 */
[----:B------:R-:W-:Y:S02]  /*0c70*/  IADD3 R5, PT, PT, R3, 0x4, RZ ;  /* 0x0000000403057810 */ /* 0x000fe40007ffe0ff */
[----:B------:R-:W-:Y:S02]  /*0c80*/  MOV R6, RZ ;  /* 0x000000ff00067202 */ /* 0x000fe40000000f00 */
        /* <DEDUP_REMOVED lines=14> */
[----:B------:R-:W-:-:S03]  /*0d70*/  @P0 VIADD R9, R9, 0x1 ;  /* 0x0000000109090836 */ /* 0x000fc60000000000 */
[----:B------:R-:W-:-:S13]  /*0d80*/  ISETP.GE.U32.AND P1, PT, R6, R5, PT ;  /* 0x000000050600720c */ /* 0x000fda0003f26070 */
[----:B------:R-:W-:Y:S01]  /*0d90*/  @P1 VIADD R9, R9, 0x1 ;  /* 0x0000000109091836 */ /* 0x000fe20000000000 */
[----:B------:R-:W-:-:S04]  /*0da0*/  @!P2 LOP3.LUT R9, RZ, R5, RZ, 0x33, !PT ;  /* 0x00000005ff09a212 */ /* 0x000fc800078e33ff */
[----:B------:R-:W0:Y:S02]  /*0db0*/  I2F.F64.U32 R6, R9 ;  /* 0x0000000900067312 */ /* 0x000e240000201800 */
[----:B0-----:R-:W-:-:S11]  /*0dc0*/  DMUL R10, R10, R6 ;  /* 0x000000060a0a7228 */ /* 0x001fd60000000000 */
.L_x_113:
[----:B------:R-:W0:Y:S01]  /*0dd0*/  MUFU.RSQ64H R13, R11 ;  /* 0x0000000b000d7308 */ /* 0x000e220000001c00 */
[----:B------:R-:W-:Y:S01]  /*0de0*/  IADD3 R12, PT, PT, R11, -0x3500000, RZ ;  /* 0xfcb000000b0c7810 */ /* 0x000fe20007ffe0ff */
[----:B------:R-:W-:Y:S01]  /*0df0*/  IMAD.MOV.U32 R8, RZ, RZ, 0x0 ;  /* 0x00000000ff087424 */ /* 0x000fe200078e00ff */
[----:B------:R-:W-:Y:S01]  /*0e00*/  LOP3.LUT R3, R20, 0x1, RZ, 0xc0, !PT ;  /* 0x0000000114037812 */ /* 0x000fe200078ec0ff */
[----:B------:R-:W-:Y:S01]  /*0e10*/  IMAD.MOV.U32 R9, RZ, RZ, 0x3fd80000 ;  /* 0x3fd80000ff097424 */ /* 0x000fe200078e00ff */
[----:B------:R-:W-:Y:S02]  /*0e20*/  ISETP.GE.U32.AND P2, PT, R12, 0x7ca00000, PT ;  /* 0x7ca000000c00780c */ /* 0x000fe40003f46070 */
[----:B------:R-:W-:Y:S02]  /*0e30*/  ISETP.GT.AND P0, PT, R20, RZ, PT ;  /* 0x000000ff1400720c */ /* 0x000fe40003f04270 */
[----:B------:R-:W-:Y:S02]  /*0e40*/  MOV R5, 0x3ff00000 ;  /* 0x3ff0000000057802 */ /* 0x000fe40000000f00 */
[----:B------:R-:W-:-:S02]  /*0e50*/  ISETP.NE.U32.AND P1, PT, R3, 0x1, PT ;  /* 0x000000010300780c */ /* 0x000fc40003f25070 */
[----:B------:R-:W-:Y:S01]  /*0e60*/  FSEL R3, R5, -1.875, !P0 ;  /* 0xbff0000005037808 */ /* 0x000fe20004000000 */
[----:B0-----:R-:W-:-:S03]  /*0e70*/  DMUL R6, R12, R12 ;  /* 0x0000000c0c067228 */ /* 0x001fc60000000000 */
[----:B------:R-:W-:-:S05]  /*0e80*/  FSEL R3, R3, 1.875, !P1 ;  /* 0x3ff0000003037808 */ /* 0x000fca0004800000 */
        /* <DEDUP_REMOVED lines=15> */
[----:B------:R-:W-:-:S07]  /*0f80*/  IMAD.MOV.U32 R9, RZ, RZ, R35 ;  /* 0x000000ffff097224 */ /* 0x000fce00078e0023 */
[----:B------:R-:W-:Y:S05]  /*0f90*/  CALL.REL.NOINC `($__internal_4_$__cuda_sm20_dsqrt_rn_f64_mediumpath_v1) ;  /* 0x0000003000c47944 */ /* 0x000fea0003c00000 */
[----:B------:R-:W-:Y:S01]  /*0fa0*/  IMAD.MOV.U32 R26, RZ, RZ, R8 ;  /* 0x000000ffff1a7224 */ /* 0x000fe200078e0008 */
[----:B------:R-:W-:-:S07]  /*0fb0*/  MOV R27, R9 ;  /* 0x00000009001b7202 */ /* 0x000fce0000000f00 */
.L_x_116:
[----:B------:R-:W-:Y:S01]  /*0fc0*/  ISETP.GT.AND P0, PT, R0, RZ, PT ;  /* 0x000000ff0000720c */ /* 0x000fe20003f04270 */
[----:B------:R-:W-:Y:S02]  /*0fd0*/  IMAD.MOV.U32 R18, RZ, RZ, 0x0 ;  /* 0x00000000ff127424 */ /* 0x000fe400078e00ff */
[----:B------:R-:W-:-:S10]  /*0fe0*/  IMAD.MOV.U32 R19, RZ, RZ, 0x3ff00000 ;  /* 0x3ff00000ff137424 */ /* 0x000fd400078e00ff */
[----:B------:R-:W-:Y:S05]  /*0ff0*/  @!P0 BRA `(.L_x_117) ;  /* 0x0000000400108947 */ /* 0x000fea0003800000 */
[----:B------:R-:W-:Y:S01]  /*1000*/  IADD3 R5, PT, PT, R23, UR4, RZ ;  /* 0x0000000417057c10 */ /* 0x000fe2000fffe0ff */
[----:B------:R-:W-:Y:S01]  /*1010*/  IMAD.MOV.U32 R18, RZ, RZ, 0x0 ;  /* 0x00000000ff127424 */ /* 0x000fe200078e00ff */
[----:B------:R-:W-:Y:S01]  /*1020*/  LOP3.LUT R6, R0, 0x3, RZ, 0xc0, !PT ;  /* 0x0000000300067812 */ /* 0x000fe200078ec0ff */
[----:B------:R-:W-:Y:S01]  /*1030*/  IMAD.MOV.U32 R19, RZ, RZ, 0x3ff00000 ;  /* 0x3ff00000ff137424 */ /* 0x000fe200078e00ff */
[----:B------:R-:W-:-:S13]  /*1040*/  ISETP.GE.U32.AND P0, PT, R5, 0x3, PT ;  /* 0x000000030500780c */ /* 0x000fda0003f06070 */
[----:B------:R-:W-:Y:S05]  /*1050*/  @!P0 BRA `(.L_x_118) ;  /* 0x0000000000d48947 */ /* 0x000fea0003800000 */
[----:B------:R-:W-:Y:S01]  /*1060*/  LOP3.LUT R7, R0, 0x7ffffffc, RZ, 0xc0, !PT ;  /* 0x7ffffffc00077812 */ /* 0x000fe200078ec0ff */
[----:B------:R-:W-:Y:S01]  /*1070*/  UMOV UR5, URZ ;  /* 0x000000ff00057c82 */ /* 0x000fe20008000000 */
[----:B------:R-:W-:Y:S02]  /*1080*/  HFMA2 R18, -RZ, RZ, 0, 0 ;  /* 0x00000000ff127431 */ /* 0x000fe400000001ff */
[----:B------:R-:W-:Y:S01]  /*1090*/  IMAD.MOV.U32 R19, RZ, RZ, 0x3ff00000 ;  /* 0x3ff00000ff137424 */ /* 0x000fe200078e00ff */
[----:B------:R-:W-:-:S13]  /*10a0*/  ISETP.GT.AND P0, PT, R7, RZ, PT ;  /* 0x000000ff0700720c */ /* 0x000fda0003f04270 */
[----:B------:R-:W-:Y:S05]  /*10b0*/  @!P0 BRA `(.L_x_119) ;  /* 0x0000000000a08947 */ /* 0x000fea0003800000 */
[----:B------:R-:W-:Y:S01]  /*10c0*/  VIADD R5, R7, -UR5 ;  /* 0x8000000507057c36 */ /* 0x000fe20008000000 */
[----:B------:R-:W-:-:S04]  /*10d0*/  PLOP3.LUT P0, PT, PT, PT, PT, 0x80, 0x8 ;  /* 0x000000000008781c */ /* 0x000fc80003f0f070 */
[----:B------:R-:W-:-:S13]  /*10e0*/  ISETP.GT.AND P1, PT, R5, 0xc, PT ;  /* 0x0000000c0500780c */ /* 0x000fda0003f24270 */
[----:B------:R-:W-:Y:S05]  /*10f0*/  @!P1 BRA `(.L_x_120) ;  /* 0x0000000000549947 */ /* 0x000fea0003800000 */
[----:B------:R-:W-:Y:S02]  /*1100*/  PLOP3.LUT P0, PT, PT, PT, PT, 0x8, 0x80 ;  /* 0x000000000080781c */ /* 0x000fe40003f0e170 */
[----:B------:R-:W-:-:S11]  /*1110*/  IADD3 R5, PT, PT, R7, -0xc, RZ ;  /* 0xfffffff407057810 */ /* 0x000fd60007ffe0ff */
.L_x_121:
[----:B------:R-:W-:Y:S01]  /*1120*/  DMUL R18, R16, R18 ;  /* 0x0000001210127228 */ /* 0x000fe20000000000 */
[----:B------:R-:W-:-:S06]  /*1130*/  UIADD3 UR5, UPT, UPT, UR5, 0x10, URZ ;  /* 0x0000001005057890 */ /* 0x000fcc000fffe0ff */
[----:B------:R-:W-:Y:S01]  /*1140*/  ISETP.LE.AND P1, PT, R5, UR5, PT ;  /* 0x0000000505007c0c */ /* 0x000fe2000bf23270 */
        /* <DEDUP_REMOVED lines=16> */
.L_x_120:
[----:B------:R-:W-:-:S05]  /*1250*/  VIADD R5, R7, -UR5 ;  /* 0x8000000507057c36 */ /* 0x000fca0008000000 */
[----:B------:R-:W-:-:S13]  /*1260*/  ISETP.GT.AND P1, PT, R5, 0x4, PT ;  /* 0x000000040500780c */ /* 0x000fda0003f24270 */
[----:B------:R-:W-:Y:S05]  /*1270*/  @!P1 BRA `(.L_x_122) ;  /* 0x0000000000289947 */ /* 0x000fea0003800000 */
[----:B------:R-:W-:Y:S01]  /*1280*/  DMUL R18, R16, R18 ;  /* 0x0000001210127228 */ /* 0x000fe20000000000 */
[----:B------:R-:W-:Y:S01]  /*1290*/  PLOP3.LUT P0, PT, PT, PT, PT, 0x8, 0x80 ;  /* 0x000000000080781c */ /* 0x000fe20003f0e170 */
[----:B------:R-:W-:-:S06]  /*12a0*/  UIADD3 UR5, UPT, UPT, UR5, 0x8, URZ ;  /* 0x0000000805057890 */ /* 0x000fcc000fffe0ff */
[----:B------:R-:W-:-:S08]  /*12b0*/  DMUL R18, R16, R18 ;  /* 0x0000001210127228 */ /* 0x000fd00000000000 */
[----:B------:R-:W-:-:S08]  /*12c0*/  DMUL R18, R16, R18 ;  /* 0x0000001210127228 */ /* 0x000fd00000000000 */
[----:B------:R-:W-:-:S08]  /*12d0*/  DMUL R18, R16, R18 ;  /* 0x0000001210127228 */ /* 0x000fd00000000000 */
[----:B------:R-:W-:-:S08]  /*12e0*/  DMUL R18, R16, R18 ;  /* 0x0000001210127228 */ /* 0x000fd00000000000 */
[----:B------:R-:W-:-:S08]  /*12f0*/  DMUL R18, R16, R18 ;  /* 0x0000001210127228 */ /* 0x000fd00000000000 */
[----:B------:R-:W-:-:S08]  /*1300*/  DMUL R18, R16, R18 ;  /* 0x0000001210127228 */ /* 0x000fd00000000000 */
[----:B------:R-:W-:-:S11]  /*1310*/  DMUL R18, R16, R18 ;  /* 0x0000001210127228 */ /* 0x000fd60000000000 */
.L_x_122:
[----:B------:R-:W-:-:S13]  /*1320*/  ISETP.NE.OR P0, PT, R7, UR5, P0 ;  /* 0x0000000507007c0c */ /* 0x000fda0008705670 */
[----:B------:R-:W-:Y:S05]  /*1330*/  @!P0 BRA `(.L_x_118) ;  /* 0x00000000001c8947 */ /* 0x000fea0003800000 */
.L_x_119:
[----:B------:R-:W-:Y:S01]  /*1340*/  DMUL R18, R16, R18 ;  /* 0x0000001210127228 */ /* 0x000fe20000000000 */
[----:B------:R-:W-:-:S06]  /*1350*/  UIADD3 UR5, UPT, UPT, UR5, 0x4, URZ ;  /* 0x0000000405057890 */ /* 0x000fcc000fffe0ff */
[----:B------:R-:W-:Y:S01]  /*1360*/  ISETP.NE.AND P0, PT, R7, UR5, PT ;  /* 0x0000000507007c0c */ /* 0x000fe2000bf05270 */
[----:B------:R-:W-:-:S08]  /*1370*/  DMUL R18, R16, R18 ;  /* 0x0000001210127228 */ /* 0x000fd00000000000 */
[----:B------:R-:W-:-:S08]  /*1380*/  DMUL R18, R16, R18 ;  /* 0x0000001210127228 */ /* 0x000fd00000000000 */
[----:B------:R-:W-:Y:S01]  /*1390*/  DMUL R18, R16, R18 ;  /* 0x0000001210127228 */ /* 0x000fe20000000000 */
[----:B------:R-:W-:Y:S10]  /*13a0*/  @P0 BRA `(.L_x_119) ;  /* 0xfffffffc00e40947 */ /* 0x000ff4000383ffff */
.L_x_118:
[----:B------:R-:W-:-:S13]  /*13b0*/  ISETP.NE.AND P0, PT, R6, RZ, PT ;  /* 0x000000ff0600720c */ /* 0x000fda0003f05270 */
[----:B------:R-:W-:Y:S05]  /*13c0*/  @!P0 BRA `(.L_x_117) ;  /* 0x00000000001c8947 */ /* 0x000fea0003800000 */
[----:B------:R-:W-:Y:S01]  /*13d0*/  ISETP.NE.AND P0, PT, R6, 0x1, PT ;  /* 0x000000010600780c */ /* 0x000fe20003f05270 */
[----:B------:R-:W-:-:S12]  /*13e0*/  DMUL R18, R16, R18 ;  /* 0x0000001210127228 */ /* 0x000fd80000000000 */
[----:B------:R-:W-:Y:S01]  /*13f0*/  @P0 DMUL R8, R16, R18 ;  /* 0x0000001210080228 */ /* 0x000fe20000000000 */
[----:B------:R-:W-:-:S07]  /*1400*/  @P0 ISETP.NE.AND P1, PT, R6, 0x2, PT ;  /* 0x000000020600080c */ /* 0x000fce0003f25270 */
[----:B------:R-:W-:-:S10]  /*1410*/  @P0 DMUL R10, R16, R8 ;  /* 0x00000008100a0228 */ /* 0x000fd40000000000 */
[----:B------:R-:W-:Y:S02]  /*1420*/  @P0 FSEL R18, R8, R10, !P1 ;  /* 0x0000000a08120208 */ /* 0x000fe40004800000 */
[----:B------:R-:W-:-:S07]  /*1430*/  @P0 FSEL R19, R9, R11, !P1 ;  /* 0x0000000b09130208 */ /* 0x000fce0004800000 */
.L_x_117:
        /* <DEDUP_REMOVED lines=12> */
[----:B------:R-:W-:Y:S01]  /*1500*/  VIADD R7, R11, 0xfff00000 ;  /* 0xfff000000b077836 */ /* 0x000fe20000000000 */
[----:B------:R-:W-:-:S05]  /*1510*/  MOV R6, R10 ;  /* 0x0000000a00067202 */ /* 0x000fca0000000f00 */
[----:B------:R-:W-:-:S08]  /*1520*/  DFMA R14, R34, -R34, R18 ;  /* 0x80000022220e722b */ /* 0x000fd00000000012 */
[----:B------:R-:W-:Y:S01]  /*1530*/  DFMA R8, R14, R6, R34 ;  /* 0x000000060e08722b */ /* 0x000fe20000000022 */
[----:B------:R-:W-:Y:S10]  /*1540*/  @!P0 BRA `(.L_x_124) ;  /* 0x0000000000208947 */ /* 0x000ff40003800000 */
[----:B------:R-:W-:Y:S01]  /*1550*/  IMAD.MOV.U32 R8, RZ, RZ, R10 ;  /* 0x000000ffff087224 */ /* 0x000fe200078e000a */
[----:B------:R-:W-:Y:S01]  /*1560*/  MOV R11, R15 ;  /* 0x0000000f000b7202 */ /* 0x000fe20000000f00 */
[----:B------:R-:W-:Y:S01]  /*1570*/  IMAD.MOV.U32 R10, RZ, RZ, R14 ;  /* 0x000000ffff0a7224 */ /* 0x000fe200078e000e */
[----:B------:R-:W-:Y:S01]  /*1580*/  MOV R13, R19 ;  /* 0x00000013000d7202 */ /* 0x000fe20000000f00 */
[----:B------:R-:W-:Y:S01]  /*1590*/  IMAD.MOV.U32 R9, RZ, RZ, R35 ;  /* 0x000000ffff097224 */ /* 0x000fe200078e0023 */
[----:B------:R-:W-:Y:S01]  /*15a0*/  MOV R14, 0x15d0 ;  /* 0x000015d0000e7802 */ /* 0x000fe20000000f00 */
[----:B------:R-:W-:-:S07]  /*15b0*/  IMAD.MOV.U32 R6, RZ, RZ, R18 ;  /* 0x000000ffff067224 */ /* 0x000fce00078e0012 */
[----:B------:R-:W-:Y:S05]  /*15c0*/  CALL.REL.NOINC `($__internal_4_$__cuda_sm20_dsqrt_rn_f64_mediumpath_v1) ;  /* 0x0000002c00387944 */ /* 0x000fea0003c00000 */
.L_x_124:
[----:B------:R-:W-:Y:S05]  /*15d0*/  BSYNC.RECONVERGENT B0 ;  /* 0x0000000000007941 */ /* 0x000fea0003800200 */
.L_x_123:
[----:B------:R-:W-:Y:S01]  /*15e0*/  IMAD.MOV.U32 R6, RZ, RZ, RZ ;  /* 0x000000ffff067224 */ /* 0x000fe200078e00ff */
[----:B------:R-:W-:Y:S01]  /*15f0*/  ISETP.GT.AND P0, PT, R21, -0x1, PT ;  /* 0xffffffff1500780c */ /* 0x000fe20003f04270 */
[----:B------:R-:W-:-:S06]  /*1600*/  IMAD.MOV.U32 R7, RZ, RZ, R3 ;  /* 0x000000ffff077224 */ /* 0x000fcc00078e0003 */
[----:B------:R-:W-:-:S08]  /*1610*/  DMUL R26, R26, R6 ;  /* 0x000000061a1a7228 */ /* 0x000fd00000000000 */
[----:B------:R-:W-:Y:S01]  /*1620*/  DMUL R26, R26, R8 ;  /* 0x000000081a1a7228 */ /* 0x000fe20000000000 */
[----:B------:R-:W-:Y:S10]  /*1630*/  @P0 BRA `(.L_x_125) ;  /* 0x0000000000fc0947 */ /* 0x000ff40003800000 */
[----:B------:R-:W-:Y:S01]  /*1640*/  ISETP.GE.AND P0, PT, R20, 0x1, PT ;  /* 0x000000011400780c */ /* 0x000fe20003f06270 */
[----:B------:R-:W-:Y:S01]  /*1650*/  IMAD.MOV.U32 R13, RZ, RZ, 0x3ff00000 ;  /* 0x3ff00000ff0d7424 */ /* 0x000fe200078e00ff */
[----:B------:R-:W-:-:S11]  /*1660*/  MOV R12, 0x0 ;  /* 0x00000000000c7802 */ /* 0x000fd60000000f00 */
[----:B------:R-:W-:Y:S05]  /*1670*/  @!P0 BRA `(.L_x_126) ;  /* 0x0000000000908947 */ /* 0x000fea0003800000 */
[----:B------:R-:W-:Y:S01]  /*1680*/  IMAD.SHL.U32 R7, R20, 0x2, RZ ;  /* 0x0000000214077824 */ /* 0x000fe200078e00ff */
[----:B------:R-:W-:Y:S01]  /*1690*/  MOV R13, 0x3ff00000 ;  /* 0x3ff00000000d7802 */ /* 0x000fe20000000f00 */
[----:B------:R-:W-:-:S03]  /*16a0*/  IMAD.MOV.U32 R12, RZ, RZ, 0x0 ;  /* 0x00000000ff0c7424 */ /* 0x000fc600078e00ff */
[C---:B------:R-:W-:Y:S02]  /*16b0*/  ISETP.GE.AND P0, PT, R7.reuse, 0x5, PT ;  /* 0x000000050700780c */ /* 0x040fe40003f06270 */
[----:B------:R-:W-:-:S04]  /*16c0*/  VIMNMX R5, PT, PT, R7, 0x2, !PT ;  /* 0x0000000207057848 */ /* 0x000fc80007fe0100 */
[----:B------:R-:W-:-:S04]  /*16d0*/  IADD3 R6, PT, PT, R5, -0x1, RZ ;  /* 0xffffffff05067810 */ /* 0x000fc80007ffe0ff */
[----:B------:R-:W-:-:S04]  /*16e0*/  LOP3.LUT R5, R6, 0x3, RZ, 0xc0, !PT ;  /* 0x0000000306057812 */ /* 0x000fc800078ec0ff */
[----:B------:R-:W-:Y:S01]  /*16f0*/  ISETP.NE.AND P1, PT, R5, 0x1, PT ;  /* 0x000000010500780c */ /* 0x000fe20003f25270 */
[----:B------:R-:W-:Y:S01]  /*1700*/  IMAD.MOV.U32 R5, RZ, RZ, 0x2 ;  /* 0x00000002ff057424 */ /* 0x000fe200078e00ff */
[----:B------:R-:W-:Y:S11]  /*1710*/  @!P0 BRA `(.L_x_127) ;  /* 0x0000000000488947 */ /* 0x000ff60003800000 */
[----:B------:R-:W-:Y:S01]  /*1720*/  HFMA2 R13, -RZ, RZ, 1.984375, 0 ;  /* 0x3ff00000ff0d7431 */ /* 0x000fe200000001ff */
[----:B------:R-:W-:Y:S01]  /*1730*/  LOP3.LUT R25, R6, 0xfffffffc, RZ, 0xc0, !PT ;  /* 0xfffffffc06197812 */ /* 0x000fe200078ec0ff */
[----:B------:R-:W-:Y:S02]  /*1740*/  IMAD.MOV.U32 R5, RZ, RZ, 0x2 ;  /* 0x00000002ff057424 */ /* 0x000fe400078e00ff */
[----:B------:R-:W-:-:S07]  /*1750*/  IMAD.MOV.U32 R12, RZ, RZ, 0x0 ;  /* 0x00000000ff0c7424 */ /* 0x000fce00078e00ff */
.L_x_128:
[----:B------:R0:W1:Y:S01]  /*1760*/  I2F.F64.U32 R6, R5 ;  /* 0x0000000500067312 */ /* 0x0000620000201800 */
[C---:B------:R-:W-:Y:S01]  /*1770*/  VIADD R8, R5.reuse, 0x1 ;  /* 0x0000000105087836 */ /* 0x040fe20000000000 */
[C---:B------:R-:W-:Y:S01]  /*1780*/  IADD3 R15, PT, PT, R5.reuse, 0x3, RZ ;  /* 0x00000003050f7810 */ /* 0x040fe20007ffe0ff */
[----:B------:R-:W-:-:S05]  /*1790*/  VIADD R14, R5, 0x2 ;  /* 0x00000002050e7836 */ /* 0x000fca0000000000 */
[----:B------:R-:W2:Y:S01]  /*17a0*/  I2F.F64.U32 R8, R8 ;  /* 0x0000000800087312 */ /* 0x000ea20000201800 */
[----:B------:R-:W-:Y:S01]  /*17b0*/  ISETP.NE.AND P0, PT, R14, R25, PT ;  /* 0x000000190e00720c */ /* 0x000fe20003f05270 */
[----:B0-----:R-:W-:Y:S01]  /*17c0*/  VIADD R5, R5, 0x4 ;  /* 0x0000000405057836 */ /* 0x001fe20000000000 */
[----:B-1----:R-:W-:-:S05]  /*17d0*/  DMUL R6, R6, R12 ;  /* 0x0000000c06067228 */ /* 0x002fca0000000000 */
[----:B------:R-:W0:Y:S03]  /*17e0*/  I2F.F64.U32 R10, R14 ;  /* 0x0000000e000a7312 */ /* 0x000e260000201800 */
[----:B--2---:R-:W-:-:S05]  /*17f0*/  DMUL R6, R6, R8 ;  /* 0x0000000806067228 */ /* 0x004fca0000000000 */
[----:B------:R-:W1:Y:S03]  /*1800*/  I2F.F64.U32 R12, R15 ;  /* 0x0000000f000c7312 */ /* 0x000e660000201800 */
[----:B0-----:R-:W-:-:S08]  /*1810*/  DMUL R6, R6, R10 ;  /* 0x0000000a06067228 */ /* 0x001fd00000000000 */
[----:B-1----:R-:W-:Y:S01]  /*1820*/  DMUL R12, R6, R12 ;  /* 0x0000000c060c7228 */ /* 0x002fe20000000000 */
[----:B------:R-:W-:Y:S10]  /*1830*/  @P0 BRA `(.L_x_128) ;  /* 0xfffffffc00c80947 */ /* 0x000ff4000383ffff */
.L_x_127:
[----:B------:R-:W0:Y:S01]  /*1840*/  I2F.F64.U32 R6, R5 ;  /* 0x0000000500067312 */ /* 0x000e220000201800 */
[C---:B------:R-:W-:Y:S01]  /*1850*/  @P1 VIADD R10, R5.reuse, 0x1 ;  /* 0x00000001050a1836 */ /* 0x040fe20000000000 */
[----:B------:R-:W-:-:S06]  /*1860*/  @P1 IADD3 R11, PT, PT, R5, 0x2, RZ ;  /* 0x00000002050b1810 */ /* 0x000fcc0007ffe0ff */
[----:B------:R-:W1:Y:S01]  /*1870*/  @P1 I2F.F64.U32 R8, R10 ;  /* 0x0000000a00081312 */ /* 0x000e620000201800 */
[----:B0-----:R-:W-:-:S07]  /*1880*/  DMUL R12, R6, R12 ;  /* 0x0000000c060c7228 */ /* 0x001fce0000000000 */
[----:B------:R-:W0:Y:S01]  /*1890*/  @P1 I2F.F64.U32 R6, R11 ;  /* 0x0000000b00061312 */ /* 0x000e220000201800 */
[----:B-1----:R-:W-:-:S08]  /*18a0*/  @P1 DMUL R8, R12, R8 ;  /* 0x000000080c081228 */ /* 0x002fd00000000000 */
[----:B0-----:R-:W-:-:S11]  /*18b0*/  @P1 DMUL R12, R8, R6 ;  /* 0x00000006080c1228 */ /* 0x001fd60000000000 */
.L_x_126:
[----:B------:R-:W0:Y:S01]  /*18c0*/  MUFU.RCP64H R7, R13 ;  /* 0x0000000d00077308 */ /* 0x000e220000001800 */
[----:B------:R-:W-:Y:S01]  /*18d0*/  IMAD.MOV.U32 R6, RZ, RZ, 0x1 ;  /* 0x00000001ff067424 */ /* 0x000fe200078e00ff */
[----:B------:R-:W-:Y:S01]  /*18e0*/  MOV R11, R3 ;  /* 0x00000003000b7202 */ /* 0x000fe20000000f00 */
[----:B------:R-:W-:Y:S01]  /*18f0*/  IMAD.MOV.U32 R10, RZ, RZ, RZ ;  /* 0x000000ffff0a7224 */ /* 0x000fe200078e00ff */
[----:B------:R-:W-:-:S03]  /*1900*/  FSETP.GEU.AND P1, PT, |R3|, 6.5827683646048100446e-37, PT ;  /* 0x036000000300780b */ /* 0x000fc60003f2e200 */
        /* <DEDUP_REMOVED lines=12> */
[----:B------:R-:W-:Y:S01]  /*19d0*/  MOV R6, 0x1a00 ;  /* 0x00001a0000067802 */ /* 0x000fe20000000f00 */
[----:B------:R-:W-:-:S07]  /*19e0*/  IMAD.MOV.U32 R10, RZ, RZ, RZ ;  /* 0x000000ffff0a7224 */ /* 0x000fce00078e00ff */
[----:B------:R-:W-:Y:S05]  /*19f0*/  CALL.REL.NOINC `($__internal_3_$__cuda_sm20_div_rn_f64_full) ;  /* 0x0000002000c87944 */ /* 0x000fea0003c00000 */
[----:B------:R-:W-:Y:S01]  /*1a00*/  MOV R6, R8 ;  /* 0x0000000800067202 */ /* 0x000fe20000000f00 */
[----:B------:R-:W-:-:S07]  /*1a10*/  IMAD.MOV.U32 R7, RZ, RZ, R9 ;  /* 0x000000ffff077224 */ /* 0x000fce00078e0009 */
.L_x_129:
[----:B------:R-:W-:-:S11]  /*1a20*/  DMUL R26, R26, R6 ;  /* 0x000000061a1a7228 */ /* 0x000fd60000000000 */
.L_x_125:
[----:B------:R-:W0:Y:S01]  /*1a30*/  LDCU UR5, c[0x0][0x380] ;  /* 0x00007000ff0577ac */ /* 0x000e220008000800 */
[----:B------:R-:W-:Y:S01]  /*1a40*/  IMAD.MOV.U32 R30, RZ, RZ, R26 ;  /* 0x000000ffff1e7224 */ /* 0x000fe200078e001a */
[----:B------:R-:W-:Y:S02]  /*1a50*/  MOV R31, R27 ;  /* 0x0000001b001f7202 */ /* 0x000fe40000000f00 */
[----:B0-----:R-:W-:-:S13]  /*1a60*/  ISETP.NE.AND P0, PT, R0, UR5, PT ;  /* 0x0000000500007c0c */ /* 0x001fda000bf05270 */
[----:B------:R-:W-:Y:S05]  /*1a70*/  @!P0 BRA `(.L_x_130) ;  /* 0x0000002000a08947 */ /* 0x000fea0003800000 */
        /* <DEDUP_REMOVED lines=10> */
[----:B------:R-:W-:Y:S01]  /*1b20*/  HFMA2 R3, -RZ, RZ, 0, 5.9604644775390625e-08 ;  /* 0x00000001ff037431 */ /* 0x000fe200000001ff */
[----:B------:R-:W-:Y:S01]  /*1b30*/  LOP3.LUT R5, R5, 0xfffffffc, RZ, 0xc0, !PT ;  /* 0xfffffffc05057812 */ /* 0x000fe200078ec0ff */
[----:B------:R-:W-:Y:S02]  /*1b40*/  IMAD.MOV.U32 R6, RZ, RZ, 0x0 ;  /* 0x00000000ff067424 */ /* 0x000fe400078e00ff */
[----:B------:R-:W-:-:S07]  /*1b50*/  IMAD.MOV.U32 R7, RZ, RZ, 0x3ff00000 ;  /* 0x3ff00000ff077424 */ /* 0x000fce00078e00ff */
.L_x_133:
[----:B------:R-:W-:-:S04]  /*1b60*/  SHF.L.U32 R28, R3, 0x1, RZ ;  /* 0x00000001031c7819 */ /* 0x000fc800000006ff */
[----:B------:R-:W0:Y:S01]  /*1b70*/  I2F.U32.RP R8, R28 ;  /* 0x0000001c00087306 */ /* 0x000e220000209000 */
[C---:B------:R-:W-:Y:S01]  /*1b80*/  VIADD R25, R28.reuse, 0x2 ;  /* 0x000000021c197836 */ /* 0x040fe20000000000 */
[----:B------:R-:W-:Y:S01]  /*1b90*/  IADD3 R35, PT, PT, RZ, -R28, RZ ;  /* 0x8000001cff237210 */ /* 0x000fe20007ffe0ff */
[C---:B------:R-:W-:Y:S01]  /*1ba0*/  VIADD R14, R28.reuse, 0x4 ;  /* 0x000000041c0e7836 */ /* 0x040fe20000000000 */
[C---:B------:R-:W-:Y:S01]  /*1bb0*/  ISETP.NE.U32.AND P2, PT, R28.reuse, RZ, PT ;  /* 0x000000ff1c00720c */ /* 0x040fe20003f45070 */
[----:B------:R-:W-:Y:S02]  /*1bc0*/  VIADD R15, R28, 0x6 ;  /* 0x000000061c0f7836 */ /* 0x000fe40000000000 */
[----:B------:R-:W-:Y:S01]  /*1bd0*/  IMAD.MOV R37, RZ, RZ, -R25 ;  /* 0x000000ffff257224 */ /* 0x000fe200078e0a19 */
[----:B------:R-:W1:Y:S01]  /*1be0*/  I2F.U32.RP R9, R25 ;  /* 0x0000001900097306 */ /* 0x000e620000209000 */
[----:B------:R-:W-:-:S07]  /*1bf0*/  IADD3 R3, PT, PT, R14, -R3, RZ ;  /* 0x800000030e037210 */ /* 0x000fce0007ffe0ff */
[----:B------:R-:W2:Y:S08]  /*1c00*/  I2F.U32.RP R30, R14 ;  /* 0x0000000e001e7306 */ /* 0x000eb00000209000 */
[----:B0-----:R-:W0:Y:S08]  /*1c10*/  MUFU.RCP R8, R8 ;  /* 0x0000000800087308 */ /* 0x001e300000001000 */
[----:B-1----:R-:W1:Y:S08]  /*1c20*/  MUFU.RCP R9, R9 ;  /* 0x0000000900097308 */ /* 0x002e700000001000 */
[----:B--2---:R-:W2:Y:S01]  /*1c30*/  MUFU.RCP R30, R30 ;  /* 0x0000001e001e7308 */ /* 0x004ea20000001000 */
[----:B0-----:R-:W-:Y:S01]  /*1c40*/  IADD3 R10, PT, PT, R8, 0xffffffe, RZ ;  /* 0x0ffffffe080a7810 */ /* 0x001fe20007ffe0ff */
[----:B------:R-:W-:-:S06]  /*1c50*/  IMAD.MOV.U32 R8, RZ, RZ, RZ ;  /* 0x000000ffff087224 */ /* 0x000fcc00078e00ff */
[----:B------:R0:W3:Y:S01]  /*1c60*/  F2I.FTZ.U32.TRUNC.NTZ R11, R10 ;  /* 0x0000000a000b7305 */ /* 0x0000e2000021f000 */
[----:B-1----:R-:W-:-:S07]  /*1c70*/  VIADD R12, R9, 0xffffffe ;  /* 0x0ffffffe090c7836 */ /* 0x002fce0000000000 */
[----:B------:R-:W-:Y:S01]  /*1c80*/  I2F.U32.RP R31, R15 ;  /* 0x0000000f001f7306 */ /* 0x000fe20000209000 */
[----:B--2---:R-:W-:Y:S01]  /*1c90*/  VIADD R30, R30, 0xffffffe ;  /* 0x0ffffffe1e1e7836 */ /* 0x004fe20000000000 */
[----:B0-----:R-:W-:Y:S01]  /*1ca0*/  MOV R10, RZ ;  /* 0x000000ff000a7202 */ /* 0x001fe20000000f00 */
[----:B---3--:R-:W-:-:S05]  /*1cb0*/  IMAD R35, R35, R11, RZ ;  /* 0x0000000b23237224 */ /* 0x008fca00078e02ff */
[----:B------:R0:W1:Y:S01]  /*1cc0*/  F2I.FTZ.U32.TRUNC.NTZ R13, R12 ;  /* 0x0000000c000d7305 */ /* 0x000062000021f000 */
[----:B------:R-:W-:Y:S01]  /*1cd0*/  IMAD.HI.U32 R10, R11, R35, R10 ;  /* 0x000000230b0a7227 */ /* 0x000fe200078e000a */
[----:B------:R-:W-:-:S03]  /*1ce0*/  IADD3 R11, PT, PT, R28, 0x1, RZ ;  /* 0x000000011c0b7810 */ /* 0x000fc60007ffe0ff */
[----:B------:R-:W-:-:S03]  /*1cf0*/  IMAD.MOV R35, RZ, RZ, -R14 ;  /* 0x000000ffff237224 */ /* 0x000fc600078e0a0e */
[----:B------:R-:W2:Y:S01]  /*1d00*/  F2I.FTZ.U32.TRUNC.NTZ R9, R30 ;  /* 0x0000001e00097305 */ /* 0x000ea2000021f000 */
[----:B0-----:R-:W-:Y:S02]  /*1d10*/  IMAD.MOV.U32 R12, RZ, RZ, RZ ;  /* 0x000000ffff0c7224 */ /* 0x001fe400078e00ff */
[----:B-1----:R-:W-:-:S05]  /*1d20*/  IMAD R37, R37, R13, RZ ;  /* 0x0000000d25257224 */ /* 0x002fca00078e02ff */
[----:B------:R-:W0:Y:S01]  /*1d30*/  MUFU.RCP R31, R31 ;  /* 0x0000001f001f7308 */ /* 0x000e220000001000 */
[----:B------:R-:W-:-:S04]  /*1d40*/  IMAD.HI.U32 R13, R13, R37, R12 ;  /* 0x000000250d0d7227 */ /* 0x000fc800078e000c */
[----:B--2---:R-:W-:Y:S02]  /*1d50*/  IMAD R35, R35, R9, RZ ;  /* 0x0000000923237224 */ /* 0x004fe400078e02ff */
[----:B------:R-:W-:-:S04]  /*1d60*/  IMAD.HI.U32 R12, R10, R11, RZ ;  /* 0x0000000b0a0c7227 */ /* 0x000fc800078e00ff */
[----:B------:R-:W-:Y:S01]  /*1d70*/  IMAD.HI.U32 R30, R9, R35, R8 ;  /* 0x00000023091e7227 */ /* 0x000fe200078e0008 */
[----:B------:R-:W-:-:S03]  /*1d80*/  IADD3 R8, PT, PT, R28, 0x3, RZ ;  /* 0x000000031c087810 */ /* 0x000fc60007ffe0ff */
[----:B------:R-:W-:Y:S02]  /*1d90*/  IMAD.MOV R10, RZ, RZ, -R12 ;  /* 0x000000ffff0a7224 */ /* 0x000fe400078e0a0c */
[----:B0-----:R-:W-:Y:S02]  /*1da0*/  VIADD R9, R31, 0xffffffe ;  /* 0x0ffffffe1f097836 */ /* 0x001fe40000000000 */
[C---:B------:R-:W-:Y:S02]  /*1db0*/  IMAD R11, R28.reuse, R10, R11 ;  /* 0x0000000a1c0b7224 */ /* 0x040fe400078e020b */
[----:B------:R-:W-:Y:S02]  /*1dc0*/  VIADD R31, R28, 0x5 ;  /* 0x000000051c1f7836 */ /* 0x000fe40000000000 */
[----:B------:R-:W-:Y:S01]  /*1dd0*/  IMAD.HI.U32 R10, R13, R8, RZ ;  /* 0x000000080d0a7227 */ /* 0x000fe200078e00ff */
[----:B------:R-:W0:Y:S01]  /*1de0*/  F2I.FTZ.U32.TRUNC.NTZ R9, R9 ;  /* 0x0000000900097305 */ /* 0x000e22000021f000 */
[----:B------:R-:W-:-:S02]  /*1df0*/  ISETP.GE.U32.AND P5, PT, R11, R28, PT ;  /* 0x0000001c0b00720c */ /* 0x000fc40003fa6070 */
[----:B------:R-:W-:Y:S01]  /*1e00*/  IMAD.HI.U32 R13, R30, R31, RZ ;  /* 0x0000001f1e0d7227 */ /* 0x000fe200078e00ff */
[----:B------:R-:W-:-:S03]  /*1e10*/  IADD3 R30, PT, PT, -R10, RZ, RZ ;  /* 0x000000ff0a1e7210 */ /* 0x000fc60007ffe1ff */
[----:B------:R-:W-:Y:S02]  /*1e20*/  IMAD.MOV R35, RZ, RZ, -R15 ;  /* 0x000000ffff237224 */ /* 0x000fe400078e0a0f */
[----:B------:R-:W-:Y:S02]  /*1e30*/  IMAD R30, R25, R30, R8 ;  /* 0x0000001e191e7224 */ /* 0x000fe400078e0208 */
[----:B------:R-:W-:-:S03]  /*1e40*/  IMAD.MOV R8, RZ, RZ, -R13 ;  /* 0x000000ffff087224 */ /* 0x000fc600078e0a0d */
[----:B------:R-:W-:Y:S01]  /*1e50*/  ISETP.GE.U32.AND P0, PT, R30, R25, PT ;  /* 0x000000191e00720c */ /* 0x000fe20003f06070 */
[----:B------:R-:W-:Y:S01]  /*1e60*/  IMAD R31, R14, R8, R31 ;  /* 0x000000080e1f7224 */ /* 0x000fe200078e021f */
[----:B------:R-:W-:Y:S01]  /*1e70*/  MOV R8, RZ ;  /* 0x000000ff00087202 */ /* 0x000fe20000000f00 */
[----:B0-----:R-:W-:Y:S02]  /*1e80*/  IMAD R35, R35, R9, RZ ;  /* 0x0000000923237224 */ /* 0x001fe400078e02ff */
[----:B------:R-:W-:Y:S01]  /*1e90*/  @P5 IMAD.IADD R11, R11, 0x1, -R28 ;  /* 0x000000010b0b5824 */ /* 0x000fe200078e0a1c */
[----:B------:R-:W-:Y:S01]  /*1ea0*/  ISETP.GE.U32.AND P1, PT, R31, R14, PT ;  /* 0x0000000e1f00720c */ /* 0x000fe20003f26070 */
[----:B------:R-:W-:-:S03]  /*1eb0*/  IMAD.HI.U32 R9, R9, R35, R8 ;  /* 0x0000002309097227 */ /* 0x000fc600078e0008 */
[----:B------:R-:W-:Y:S01]  /*1ec0*/  ISETP.GE.U32.AND P6, PT, R11, R28, PT ;  /* 0x0000001c0b00720c */ /* 0x000fe20003fc6070 */
[----:B------:R-:W-:Y:S02]  /*1ed0*/  VIADD R8, R28, 0x7 ;  /* 0x000000071c087836 */ /* 0x000fe40000000000 */
[----:B------:R-:W-:Y:S02]  /*1ee0*/  @P0 IMAD.IADD R30, R30, 0x1, -R25 ;  /* 0x000000011e1e0824 */ /* 0x000fe400078e0a19 */
[----:B------:R-:W-:-:S03]  /*1ef0*/  IMAD.HI.U32 R34, R9, R8, RZ ;  /* 0x0000000809227227 */ /* 0x000fc600078e00ff */
[----:B------:R-:W-:Y:S01]  /*1f00*/  ISETP.GE.U32.AND P4, PT, R30, R25, PT ;  /* 0x000000191e00720c */ /* 0x000fe20003f86070 */
[----:B------:R-:W-:Y:S01]  /*1f10*/  @P5 VIADD R12, R12, 0x1 ;  /* 0x000000010c0c5836 */ /* 0x000fe20000000000 */
[----:B------:R-:W-:Y:S01]  /*1f20*/  ISETP.NE.U32.AND P5, PT, R25, RZ, PT ;  /* 0x000000ff1900720c */ /* 0x000fe20003fa5070 */
[----:B------:R-:W-:Y:S01]  /*1f30*/  @P0 VIADD R10, R10, 0x1 ;  /* 0x000000010a0a0836 */ /* 0x000fe20000000000 */
[----:B------:R-:W-:Y:S01]  /*1f40*/  IADD3 R36, PT, PT, -R34, RZ, RZ ;  /* 0x000000ff22247210 */ /* 0x000fe20007ffe1ff */
[----:B------:R-:W-:Y:S01]  /*1f50*/  @P6 VIADD R12, R12, 0x1 ;  /* 0x000000010c0c6836 */ /* 0x000fe20000000000 */
[----:B------:R-:W-:Y:S01]  /*1f60*/  @P1 IADD3 R31, PT, PT, -R14, R31, RZ ;  /* 0x0000001f0e1f1210 */ /* 0x000fe20007ffe1ff */
[----:B------:R-:W-:Y:S01]  /*1f70*/  @P1 VIADD R13, R13, 0x1 ;  /* 0x000000010d0d1836 */ /* 0x000fe20000000000 */
[----:B------:R-:W-:Y:S01]  /*1f80*/  @!P2 LOP3.LUT R12, RZ, R28, RZ, 0x33, !PT ;  /* 0x0000001cff0ca212 */ /* 0x000fe200078e33ff */
[----:B------:R-:W-:Y:S01]  /*1f90*/  IMAD R36, R15, R36, R8 ;  /* 0x000000240f247224 */ /* 0x000fe200078e0208 */
[----:B------:R-:W-:-:S02]  /*1fa0*/  ISETP.GE.U32.AND P6, PT, R31, R14, PT ;  /* 0x0000000e1f00720c */ /* 0x000fc40003fc6070 */
[----:B------:R-:W-:Y:S01]  /*1fb0*/  ISETP.NE.U32.AND P0, PT, R14, RZ, PT ;  /* 0x000000ff0e00720c */ /* 0x000fe20003f05070 */
[----:B------:R-:W0:Y:S01]  /*1fc0*/  I2F.F64.U32 R8, R12 ;  /* 0x0000000c00087312 */ /* 0x000e220000201800 */
[----:B------:R-:W-:Y:S01]  /*1fd0*/  ISETP.GE.U32.AND P3, PT, R36, R15, PT ;  /* 0x0000000f2400720c */ /* 0x000fe20003f66070 */
[----:B------:R-:W-:Y:S01]  /*1fe0*/  @P4 VIADD R10, R10, 0x1 ;  /* 0x000000010a0a4836 */ /* 0x000fe20000000000 */
[----:B------:R-:W-:Y:S02]  /*1ff0*/  @!P5 LOP3.LUT R10, RZ, R25, RZ, 0x33, !PT ;  /* 0x00000019ff0ad212 */ /* 0x000fe400078e33ff */
[----:B------:R-:W-:-:S04]  /*2000*/  ISETP.NE.U32.AND P1, PT, R15, RZ, PT ;  /* 0x000000ff0f00720c */ /* 0x000fc80003f25070 */
[----:B------:R-:W1:Y:S01]  /*2010*/  I2F.F64.U32 R10, R10 ;  /* 0x0000000a000a7312 */ /* 0x000e620000201800 */
[----:B------:R-:W-:Y:S02]  /*2020*/  @P6 IADD3 R13, PT, PT, R13, 0x1, RZ ;  /* 0x000000010d0d6810 */ /* 0x000fe40007ffe0ff */
[----:B------:R-:W-:Y:S02]  /*2030*/  @!P0 LOP3.LUT R13, RZ, R14, RZ, 0x33, !PT ;  /* 0x0000000eff0d8212 */ /* 0x000fe400078e33ff */
[----:B------:R-:W-:Y:S01]  /*2040*/  @P3 IADD3 R36, PT, PT, -R15, R36, RZ ;  /* 0x000000240f243210 */ /* 0x000fe20007ffe1ff */
[----:B0-----:R-:W-:Y:S01]  /*2050*/  DMUL R8, R8, R6 ;  /* 0x0000000608087228 */ /* 0x001fe20000000000 */
[----:B------:R-:W-:Y:S01]  /*2060*/  @P3 VIADD R34, R34, 0x1 ;  /* 0x0000000122223836 */ /* 0x000fe20000000000 */
[----:B------:R-:W0:Y:S01]  /*2070*/  I2F.F64.U32 R6, R13 ;  /* 0x0000000d00067312 */ /* 0x000e220000201800 */
[----:B------:R-:W-:-:S05]  /*2080*/  ISETP.GE.U32.AND P2, PT, R36, R15, PT ;  /* 0x0000000f2400720c */ /* 0x000fca0003f46070 */
[----:B-1----:R-:W-:-:S08]  /*2090*/  DMUL R8, R8, R10 ;  /* 0x0000000a08087228 */ /* 0x002fd00000000000 */
[----:B------:R-:W-:Y:S01]  /*20a0*/  @P2 VIADD R34, R34, 0x1 ;  /* 0x0000000122222836 */ /* 0x000fe20000000000 */
[----:B------:R-:W-:Y:S01]  /*20b0*/  @!P1 LOP3.LUT R34, RZ, R15, RZ, 0x33, !PT ;  /* 0x0000000fff229212 */ /* 0x000fe200078e33ff */
[----:B0-----:R-:W-:Y:S01]  /*20c0*/  DMUL R6, R8, R6 ;  /* 0x0000000608067228 */ /* 0x001fe20000000000 */
[----:B------:R-:W-:Y:S02]  /*20d0*/  VIADD R8, R3, 0xffffffff ;  /* 0xffffffff03087836 */ /* 0x000fe40000000000 */
[----:B------:R-:W0:Y:S03]  /*20e0*/  I2F.F64.U32 R30, R34 ;  /* 0x00000022001e7312 */ /* 0x000e260000201800 */
[----:B------:R-:W-:Y:S02]  /*20f0*/  ISETP.NE.AND P0, PT, R8, R5, PT ;  /* 0x000000050800720c */ /* 0x000fe40003f05270 */
[----:B0-----:R-:W-:-:S11]  /*2100*/  DMUL R6, R6, R30 ;  /* 0x0000001e06067228 */ /* 0x001fd60000000000 */
[----:B------:R-:W-:Y:S05]  /*2110*/  @P0 BRA `(.L_x_133) ;  /* 0xfffffff800900947 */ /* 0x000fea000383ffff */
[----:B------:R-:W-:-:S07]  /*2120*/  IMAD.SHL.U32 R3, R3, 0x2, RZ ;  /* 0x0000000203037824 */ /* 0x000fce00078e00ff */
.L_x_132:
[----:B------:R-:W-:-:S13]  /*2130*/  ISETP.NE.AND P0, PT, R29, RZ, PT ;  /* 0x000000ff1d00720c */ /* 0x000fda0003f05270 */
[----:B------:R-:W-:Y:S05]  /*2140*/  @!P0 BRA `(.L_x_134) ;  /* 0x0000000400148947 */ /* 0x000fea0003800000 */
[----:B------:R-:W0:Y:S01]  /*2150*/  I2F.U32.RP R5, R3 ;  /* 0x0000000300057306 */ /* 0x000e220000209000 */
[----:B------:R-:W-:-:S07]  /*2160*/  ISETP.NE.U32.AND P2, PT, R3, RZ, PT ;  /* 0x000000ff0300720c */ /* 0x000fce0003f45070 */
[----:B0-----:R-:W0:Y:S02]  /*2170*/  MUFU.RCP R5, R5 ;  /* 0x0000000500057308 */ /* 0x001e240000001000 */
[----:B0-----:R-:W-:-:S06]  /*2180*/  IADD3 R9, PT, PT, R5, 0xffffffe, RZ ;  /* 0x0ffffffe05097810 */ /* 0x001fcc0007ffe0ff */
        /* <DEDUP_REMOVED lines=10> */
[----:B------:R-:W-:Y:S01]  /*2230*/  @P0 IMAD.IADD R8, R8, 0x1, -R3 ;  /* 0x0000000108080824 */ /* 0x000fe200078e0a03 */
[----:B------:R-:W-:Y:S02]  /*2240*/  @P0 IADD3 R11, PT, PT, R11, 0x1, RZ ;  /* 0x000000010b0b0810 */ /* 0x000fe40007ffe0ff */
[----:B------:R-:W-:Y:S02]  /*2250*/  ISETP.NE.AND P0, PT, R29, 0x1, PT ;  /* 0x000000011d00780c */ /* 0x000fe40003f05270 */
[----:B------:R-:W-:-:S13]  /*2260*/  ISETP.GE.U32.AND P1, PT, R8, R3, PT ;  /* 0x000000030800720c */ /* 0x000fda0003f26070 */
[----:B------:R-:W-:Y:S01]  /*2270*/  @P1 VIADD R11, R11, 0x1 ;  /* 0x000000010b0b1836 */ /* 0x000fe20000000000 */
[----:B------:R-:W-:-:S04]  /*2280*/  @!P2 LOP3.LUT R11, RZ, R3, RZ, 0x33, !PT ;  /* 0x00000003ff0ba212 */ /* 0x000fc800078e33ff */
[----:B------:R-:W0:Y:S02]  /*2290*/  I2F.F64.U32 R8, R11 ;  /* 0x0000000b00087312 */ /* 0x000e240000201800 */
[----:B0-----:R-:W-:Y:S01]  /*22a0*/  DMUL R6, R6, R8 ;  /* 0x0000000806067228 */ /* 0x001fe20000000000 */
[----:B------:R-:W-:Y:S10]  /*22b0*/  @!P0 BRA `(.L_x_134) ;  /* 0x0000000000b88947 */ /* 0x000ff40003800000 */
[----:B------:R-:W-:Y:S02]  /*22c0*/  VIADD R5, R3, 0x2 ;  /* 0x0000000203057836 */ /* 0x000fe40000000000 */
[----:B------:R-:W-:Y:S02]  /*22d0*/  IMAD.MOV.U32 R8, RZ, RZ, RZ ;  /* 0x000000ffff087224 */ /* 0x000fe400078e00ff */
[----:B------:R-:W0:Y:S01]  /*22e0*/  I2F.U32.RP R10, R5 ;  /* 0x00000005000a7306 */ /* 0x000e220000209000 */
[----:B------:R-:W-:Y:S01]  /*22f0*/  IMAD.MOV R11, RZ, RZ, -R5 ;  /* 0x000000ffff0b7224 */ /* 0x000fe200078e0a05 */
[----:B------:R-:W-:-:S06]  /*2300*/  ISETP.NE.U32.AND P2, PT, R5, RZ, PT ;  /* 0x000000ff0500720c */ /* 0x000fcc0003f45070 */
[----:B0-----:R-:W0:Y:S02]  /*2310*/  MUFU.RCP R10, R10 ;  /* 0x0000000a000a7308 */ /* 0x001e240000001000 */
[----:B0-----:R-:W-:-:S06]  /*2320*/  IADD3 R9, PT, PT, R10, 0xffffffe, RZ ;  /* 0x0ffffffe0a097810 */ /* 0x001fcc0007ffe0ff */
[----:B------:R-:W0:Y:S02]  /*2330*/  F2I.FTZ.U32.TRUNC.NTZ R9, R9 ;  /* 0x0000000900097305 */ /* 0x000e24000021f000 */
[----:B0-----:R-:W-:-:S04]  /*2340*/  IMAD R11, R11, R9, RZ ;  /* 0x000000090b0b7224 */ /* 0x001fc800078e02ff */
        /* <DEDUP_REMOVED lines=31> */
[----:B------:R-:W-:-:S04]  /*2540*/  @P0 IADD3 R11, PT, PT, R11, 0x1, RZ ;  /* 0x000000010b0b0810 */ /* 0x000fc80007ffe0ff */
[----:B------:R-:W-:-:S13]  /*2550*/  ISETP.GE.U32.AND P1, PT, R8, R5, PT ;  /* 0x000000050800720c */ /* 0x000fda0003f26070 */
[----:B------:R-:W-:Y:S01]  /*2560*/  @P1 VIADD R11, R11, 0x1 ;  /* 0x000000010b0b1836 */ /* 0x000fe20000000000 */
[----:B------:R-:W-:-:S04]  /*2570*/  @!P2 LOP3.LUT R11, RZ, R5, RZ, 0x33, !PT ;  /* 0x00000005ff0ba212 */ /* 0x000fc800078e33ff */
[----:B------:R-:W0:Y:S02]  /*2580*/  I2F.F64.U32 R8, R11 ;  /* 0x0000000b00087312 */ /* 0x000e240000201800 */
[----:B0-----:R-:W-:-:S11]  /*2590*/  DMUL R6, R6, R8 ;  /* 0x0000000806067228 */ /* 0x001fd60000000000 */
.L_x_134:
[----:B------:R0:W1:Y:S02]  /*25a0*/  F2F.F32.F64 R3, R6 ;  /* 0x0000000600037310 */ /* 0x0000640000301000 */
.L_x_131:
[----:B01----:R-:W-:Y:S01]  /*25b0*/  VIADD R6, R3, 0xf3000000 ;  /* 0xf300000003067836 */ /* 0x003fe20000000000 */
[----:B------:R0:W1:Y:S01]  /*25c0*/  MUFU.RSQ R8, R3 ;  /* 0x0000000300087308 */ /* 0x0000620000001400 */
[C---:B------:R-:W-:Y:S02]  /*25d0*/  LOP3.LUT R5, R0.reuse, 0x1, RZ, 0xc0, !PT ;  /* 0x0000000100057812 */ /* 0x040fe400078ec0ff */
[----:B------:R-:W-:Y:S02]  /*25e0*/  ISETP.GT.AND P3, PT, R0, RZ, PT ;  /* 0x000000ff0000720c */ /* 0x000fe40003f64270 */
[----:B------:R-:W-:Y:S02]  /*25f0*/  ISETP.GT.U32.AND P2, PT, R6, 0x727fffff, PT ;  /* 0x727fffff0600780c */ /* 0x000fe40003f44070 */
[----:B------:R-:W-:Y:S02]  /*2600*/  MOV R11, 0x3ff00000 ;  /* 0x3ff00000000b7802 */ /* 0x000fe40000000f00 */
[----:B------:R-:W-:-:S02]  /*2610*/  ISETP.NE.U32.AND P1, PT, R5, 0x1, PT ;  /* 0x000000010500780c */ /* 0x000fc40003f25070 */
[----:B------:R-:W-:Y:S02]  /*2620*/  FSEL R11, R11, -1.875, !P3 ;  /* 0xbff000000b0b7808 */ /* 0x000fe40005800000 */
[----:B------:R-:W-:Y:S02]  /*2630*/  ISETP.GE.AND P0, PT, R21, RZ, PT ;  /* 0x000000ff1500720c */ /* 0x000fe40003f06270 */
[----:B------:R-:W-:-:S03]  /*2640*/  FSEL R11, R11, 1.875, !P1 ;  /* 0x3ff000000b0b7808 */ /* 0x000fc60004800000 */
[----:B01----:R-:W-:Y:S08]  /*2650*/  @!P2 BRA `(.L_x_135) ;  /* 0x000000000018a947 */ /* 0x003ff00003800000 */
[----:B------:R-:W-:Y:S01]  /*2660*/  BSSY.RECONVERGENT B0, `(.L_x_136) ;  /* 0x0000003000007945 */ /* 0x000fe20003800200 */
[----:B------:R-:W-:-:S07]  /*2670*/  MOV R10, 0x2690 ;  /* 0x00002690000a7802 */ /* 0x000fce0000000f00 */
[----:B------:R-:W-:Y:S05]  /*2680*/  CALL.REL.NOINC `($__internal_5_$__cuda_sm20_sqrt_rn_f32_slowpath) ;  /* 0x0000001c00b87944 */ /* 0x000fea0003c00000 */
[----:B------:R-:W-:Y:S05]  /*2690*/  BSYNC.RECONVERGENT B0 ;  /* 0x0000000000007941 */ /* 0x000fea0003800200 */
.L_x_136:
[----:B------:R-:W-:Y:S01]  /*26a0*/  IMAD.MOV.U32 R3, RZ, RZ, R5 ;  /* 0x000000ffff037224 */ /* 0x000fe200078e0005 */
[----:B------:R-:W-:Y:S06]  /*26b0*/  BRA `(.L_x_137) ;  /* 0x0000000000107947 */ /* 0x000fec0003800000 */
.L_x_135:
[C---:B------:R-:W-:Y:S01]  /*26c0*/  FMUL.FTZ R6, R8.reuse, R3 ;  /* 0x0000000308067220 */ /* 0x040fe20000410000 */
[----:B------:R-:W-:-:S03]  /*26d0*/  FMUL.FTZ R5, R8, 0.5 ;  /* 0x3f00000008057820 */ /* 0x000fc60000410000 */
[----:B------:R-:W-:-:S04]  /*26e0*/  FFMA R3, -R6, R6, R3 ;  /* 0x0000000606037223 */ /* 0x000fc80000000103 */
[----:B------:R-:W-:-:S07]  /*26f0*/  FFMA R3, R3, R5, R6 ;  /* 0x0000000503037223 */ /* 0x000fce0000000006 */
.L_x_137:
[----:B------:R-:W0:Y:S01]  /*2700*/  F2F.F64.F32 R6, R3 ;  /* 0x0000000300067310 */ /* 0x000e220000201800 */
[----:B------:R-:W-:Y:S01]  /*2710*/  IMAD.MOV.U32 R10, RZ, RZ, RZ ;  /* 0x000000ffff0a7224 */ /* 0x000fe200078e00ff */
[----:B------:R-:W-:Y:S06]  /*2720*/  BSSY.RECONVERGENT B0, `(.L_x_138) ;  /* 0x0000010000007945 */ /* 0x000fec0003800200 */
[----:B------:R-:W1:Y:S01]  /*2730*/  F2F.F32.F64 R3, R18 ;  /* 0x0000001200037310 */ /* 0x000e620000301000 */
[----:B0-----:R-:W-:Y:S01]  /*2740*/  DMUL R6, R6, R10 ;  /* 0x0000000a06067228 */ /* 0x001fe20000000000 */
[----:B-1----:R-:W-:-:S06]  /*2750*/  IADD3 R5, PT, PT, R3, -0xd000000, RZ ;  /* 0xf300000003057810 */ /* 0x002fcc0007ffe0ff */
[----:B------:R0:W1:Y:S01]  /*2760*/  MUFU.RSQ R8, R3 ;  /* 0x0000000300087308 */ /* 0x0000620000001400 */
[----:B------:R-:W-:Y:S01]  /*2770*/  DMUL R30, R32, R6 ;  /* 0x00000006201e7228 */ /* 0x000fe20000000000 */
[----:B------:R-:W-:-:S13]  /*2780*/  ISETP.GT.U32.AND P1, PT, R5, 0x727fffff, PT ;  /* 0x727fffff0500780c */ /* 0x000fda0003f24070 */
[----:B0-----:R-:W-:Y:S05]  /*2790*/  @!P1 BRA `(.L_x_139) ;  /* 0x0000000000109947 */ /* 0x001fea0003800000 */
[----:B------:R-:W-:-:S07]  /*27a0*/  MOV R10, 0x27c0 ;  /* 0x000027c0000a7802 */ /* 0x000fce0000000f00 */
[----:B-1----:R-:W-:Y:S05]  /*27b0*/  CALL.REL.NOINC `($__internal_5_$__cuda_sm20_sqrt_rn_f32_slowpath) ;  /* 0x0000001c006c7944 */ /* 0x002fea0003c00000 */
[----:B------:R-:W-:Y:S01]  /*27c0*/  IMAD.MOV.U32 R6, RZ, RZ, R5 ;  /* 0x000000ffff067224 */ /* 0x000fe200078e0005 */
[----:B------:R-:W-:Y:S06]  /*27d0*/  BRA `(.L_x_140) ;  /* 0x0000000000107947 */ /* 0x000fec0003800000 */
.L_x_139:
[----:B-1----:R-:W-:Y:S01]  /*27e0*/  FMUL.FTZ R6, R3, R8 ;  /* 0x0000000803067220 */ /* 0x002fe20000410000 */
[----:B------:R-:W-:-:S03]  /*27f0*/  FMUL.FTZ R5, R8, 0.5 ;  /* 0x3f00000008057820 */ /* 0x000fc60000410000 */
[----:B------:R-:W-:-:S04]  /*2800*/  FFMA R3, -R6, R6, R3 ;  /* 0x0000000606037223 */ /* 0x000fc80000000103 */
[----:B------:R-:W-:-:S07]  /*2810*/  FFMA R6, R3, R5, R6 ;  /* 0x0000000503067223 */ /* 0x000fce0000000006 */
.L_x_140:
[----:B------:R-:W-:Y:S05]  /*2820*/  BSYNC.RECONVERGENT B0 ;  /* 0x0000000000007941 */ /* 0x000fea0003800200 */
.L_x_138:
[----:B------:R-:W0:Y:S02]  /*2830*/  F2F.F64.F32 R6, R6 ;  /* 0x0000000600067310 */ /* 0x000e240000201800 */
[----:B0-----:R-:W-:Y:S01]  /*2840*/  DMUL R30, R30, R6 ;  /* 0x000000061e1e7228 */ /* 0x001fe20000000000 */
[----:B------:R-:W-:Y:S10]  /*2850*/  @P0 BRA `(.L_x_141) ;  /* 0x0000000000e80947 */ /* 0x000ff40003800000 */
[----:B------:R-:W-:Y:S01]  /*2860*/  ISETP.GE.AND P0, PT, R0, 0x1, PT ;  /* 0x000000010000780c */ /* 0x000fe20003f06270 */
[----:B------:R-:W-:Y:S01]  /*2870*/  IMAD.MOV.U32 R12, RZ, RZ, 0x0 ;  /* 0x00000000ff0c7424 */ /* 0x000fe200078e00ff */
[----:B------:R-:W-:-:S11]  /*2880*/  MOV R13, 0x3ff00000 ;  /* 0x3ff00000000d7802 */ /* 0x000fd60000000f00 */
[----:B------:R-:W-:Y:S05]  /*2890*/  @!P0 BRA `(.L_x_142) ;  /* 0x0000000000848947 */ /* 0x000fea0003800000 */
[----:B------:R-:W-:Y:S01]  /*28a0*/  ISETP.GE.AND P0, PT, R22, 0x5, PT ;  /* 0x000000051600780c */ /* 0x000fe20003f06270 */
[----:B------:R-:W-:Y:S01]  /*28b0*/  IMAD.MOV.U32 R12, RZ, RZ, 0x0 ;  /* 0x00000000ff0c7424 */ /* 0x000fe200078e00ff */
[----:B------:R-:W-:Y:S02]  /*28c0*/  LOP3.LUT R3, R24, 0x3, RZ, 0xc0, !PT ;  /* 0x0000000318037812 */ /* 0x000fe400078ec0ff */
[----:B------:R-:W-:Y:S02]  /*28d0*/  MOV R13, 0x3ff00000 ;  /* 0x3ff00000000d7802 */ /* 0x000fe40000000f00 */
[----:B------:R-:W-:Y:S01]  /*28e0*/  ISETP.NE.AND P1, PT, R3, 0x1, PT ;  /* 0x000000010300780c */ /* 0x000fe20003f25270 */
[----:B------:R-:W-:-:S06]  /*28f0*/  IMAD.MOV.U32 R3, RZ, RZ, 0x2 ;  /* 0x00000002ff037424 */ /* 0x000fcc00078e00ff */
[----:B------:R-:W-:Y:S06]  /*2900*/  @!P0 BRA `(.L_x_143) ;  /* 0x0000000000488947 */ /* 0x000fec0003800000 */
[----:B------:R-:W-:Y:S01]  /*2910*/  HFMA2 R13, -RZ, RZ, 1.984375, 0 ;  /* 0x3ff00000ff0d7431 */ /* 0x000fe200000001ff */
[----:B------:R-:W-:Y:S01]  /*2920*/  LOP3.LUT R15, R24, 0xfffffffc, RZ, 0xc0, !PT ;  /* 0xfffffffc180f7812 */ /* 0x000fe200078ec0ff */
[----:B------:R-:W-:Y:S02]  /*2930*/  IMAD.MOV.U32 R3, RZ, RZ, 0x2 ;  /* 0x00000002ff037424 */ /* 0x000fe400078e00ff */
[----:B------:R-:W-:-:S07]  /*2940*/  IMAD.MOV.U32 R12, RZ, RZ, 0x0 ;  /* 0x00000000ff0c7424 */ /* 0x000fce00078e00ff */
.L_x_144:
        /* <DEDUP_REMOVED lines=14> */
.L_x_143:
        /* <DEDUP_REMOVED lines=8> */
.L_x_142:
[----:B------:R-:W0:Y:S01]  /*2ab0*/  MUFU.RCP64H R7, R13 ;  /* 0x0000000d00077308 */ /* 0x000e220000001800 */
[----:B------:R-:W-:Y:S01]  /*2ac0*/  IMAD.MOV.U32 R6, RZ, RZ, 0x1 ;  /* 0x00000001ff067424 */ /* 0x000fe200078e00ff */
[----:B------:R-:W-:Y:S01]  /*2ad0*/  FSETP.GEU.AND P1, PT, |R11|, 6.5827683646048100446e-37, PT ;  /* 0x036000000b00780b */ /* 0x000fe20003f2e200 */
[----:B------:R-:W-:-:S04]  /*2ae0*/  IMAD.MOV.U32 R10, RZ, RZ, RZ ;  /* 0x000000ffff0a7224 */ /* 0x000fc800078e00ff */
        /* <DEDUP_REMOVED lines=11> */
[----:B------:R-:W-:Y:S02]  /*2ba0*/  MOV R10, RZ ;  /* 0x000000ff000a7202 */ /* 0x000fe40000000f00 */
[----:B------:R-:W-:-:S07]  /*2bb0*/  MOV R6, 0x2bd0 ;  /* 0x00002bd000067802 */ /* 0x000fce0000000f00 */
[----:B------:R-:W-:Y:S05]  /*2bc0*/  CALL.REL.NOINC `($__internal_3_$__cuda_sm20_div_rn_f64_full) ;  /* 0x0000001000547944 */ /* 0x000fea0003c00000 */
[----:B------:R-:W-:Y:S02]  /*2bd0*/  IMAD.MOV.U32 R6, RZ, RZ, R8 ;  /* 0x000000ffff067224 */ /* 0x000fe400078e0008 */
[----:B------:R-:W-:-:S07]  /*2be0*/  IMAD.MOV.U32 R7, RZ, RZ, R9 ;  /* 0x000000ffff077224 */ /* 0x000fce00078e0009 */
.L_x_145:
[----:B------:R-:W-:-:S11]  /*2bf0*/  DMUL R30, R30, R6 ;  /* 0x000000061e1e7228 */ /* 0x000fd60000000000 */
.L_x_141:
[----:B------:R-:W-:-:S13]  /*2c00*/  ISETP.NE.AND P0, PT, R0, UR6, PT ;  /* 0x0000000600007c0c */ /* 0x000fda000bf05270 */
[----:B------:R-:W-:Y:S05]  /*2c10*/  @!P0 BRA `(.L_x_130) ;  /* 0x0000001000388947 */ /* 0x000fea0003800000 */
[----:B------:R-:W-:Y:S01]  /*2c20*/  IABS R3, R20 ;  /* 0x0000001400037213 */ /* 0x000fe20000000000 */
[----:B------:R-:W-:Y:S01]  /*2c30*/  UIADD3 UR4, UPT, UPT, UR4, 0x1, URZ ;  /* 0x0000000104047890 */ /* 0x000fe2000fffe0ff */
[----:B------:R-:W-:Y:S01]  /*2c40*/  IADD3 R0, PT, PT, R0, 0x1, RZ ;  /* 0x0000000100007810 */ /* 0x000fe20007ffe0ff */
[----:B------:R-:W-:Y:S02]  /*2c50*/  VIADD R22, R22, 0x2 ;  /* 0x0000000216167836 */ /* 0x000fe40000000000 */
[----:B------:R-:W-:Y:S01]  /*2c60*/  IMAD.MOV.U32 R21, RZ, RZ, R20 ;  /* 0x000000ffff157224 */ /* 0x000fe200078e0014 */
[----:B------:R-:W-:-:S13]  /*2c70*/  ISETP.NE.AND P0, PT, R0, R3, PT ;  /* 0x000000030000720c */ /* 0x000fda0003f05270 */
[----:B------:R-:W-:Y:S05]  /*2c80*/  @!P0 BRA `(.L_x_146) ;  /* 0xffffffd400708947 */ /* 0x000fea000383ffff */
.L_x_112:
[----:B------:R-:W0:Y:S02]  /*2c90*/  LDCU UR4, c[0x0][0x380] ;  /* 0x00007000ff0477ac */ /* 0x000e240008000800 */
[----:B0-----:R-:W-:-:S13]  /*2ca0*/  ISETP.GT.AND P0, PT, R0, UR4, PT ;  /* 0x0000000400007c0c */ /* 0x001fda000bf04270 */
[----:B------:R-:W-:Y:S05]  /*2cb0*/  @P0 BRA `(.L_x_130) ;  /* 0x0000001000100947 */ /* 0x000fea0003800000 */
[----:B------:R-:W-:Y:S01]  /*2cc0*/  UIADD3 UR4, UPT, UPT, UR4, 0x1, URZ ;  /* 0x0000000104047890 */ /* 0x000fe2000fffe0ff */
[----:B------:R-:W-:Y:S01]  /*2cd0*/  MOV R12, 0x0 ;  /* 0x00000000000c7802 */ /* 0x000fe20000000f00 */
[----:B------:R-:W-:Y:S01]  /*2ce0*/  IMAD.MOV.U32 R13, RZ, RZ, 0x40000000 ;  /* 0x40000000ff0d7424 */ /* 0x000fe200078e00ff */
[----:B------:R-:W-:Y:S01]  /*2cf0*/  MOV R10, 0x0 ;  /* 0x00000000000a7802 */ /* 0x000fe20000000f00 */
[----:B------:R-:W-:Y:S02]  /*2d00*/  IMAD.MOV.U32 R6, RZ, RZ, 0x1 ;  /* 0x00000001ff067424 */ /* 0x000fe400078e00ff */
[----:B------:R-:W-:-:S03]  /*2d10*/  IMAD.MOV.U32 R11, RZ, RZ, 0x3ff00000 ;  /* 0x3ff00000ff0b7424 */ /* 0x000fc600078e00ff */
[----:B------:R-:W0:Y:S02]  /*2d20*/  I2F.F64 R28, UR4 ;  /* 0x00000004001c7d12 */ /* 0x000e240008201c00 */
[C---:B0-----:R-:W-:Y:S02]  /*2d30*/  DFMA R12, R28.reuse, R12, -3 ;  /* 0xc00800001c0c742b */ /* 0x041fe4000000000c */
[----:B------:R-:W-:-:S04]  /*2d40*/  DFMA R10, R28, 2, R10 ;  /* 0x400000001c0a782b */ /* 0x000fc8000000000a */
[----:B------:R-:W0:Y:S06]  /*2d50*/  MUFU.RCP64H R7, R13 ;  /* 0x0000000d00077308 */ /* 0x000e2c0000001800 */
        /* <DEDUP_REMOVED lines=13> */
[----:B------:R-:W-:Y:S05]  /*2e30*/  CALL.REL.NOINC `($__internal_3_$__cuda_sm20_div_rn_f64_full) ;  /* 0x0000000c00b87944 */ /* 0x000fea0003c00000 */
[----:B------:R-:W-:Y:S01]  /*2e40*/  IMAD.MOV.U32 R6, RZ, RZ, R8 ;  /* 0x000000ffff067224 */ /* 0x000fe200078e0008 */
[----:B------:R-:W-:-:S07]  /*2e50*/  MOV R7, R9 ;  /* 0x0000000900077202 */ /* 0x000fce0000000f00 */
.L_x_147:
[----:B------:R-:W-:Y:S01]  /*2e60*/  IMAD R24, R20, R20, RZ ;  /* 0x0000001414187224 */ /* 0x000fe200078e02ff */
[----:B------:R-:W0:Y:S01]  /*2e70*/  LDCU UR4, c[0x0][0x380] ;  /* 0x00007000ff0477ac */ /* 0x000e220008000800 */
[----:B------:R-:W-:-:S04]  /*2e80*/  IMAD.MOV.U32 R8, RZ, RZ, 0x1 ;  /* 0x00000001ff087424 */ /* 0x000fc800078e00ff */
[----:B------:R-:W1:Y:S08]  /*2e90*/  I2F.F64.U32 R24, R24 ;  /* 0x0000001800187312 */ /* 0x000e700000201800 */
[----:B0-----:R-:W0:Y:S01]  /*2ea0*/  I2F.F64 R20, UR4 ;  /* 0x0000000400147d12 */ /* 0x001e220008201c00 */
[----:B-1----:R-:W-:-:S07]  /*2eb0*/  DFMA R22, R28, R28, -R24 ;  /* 0x0000001c1c16722b */ /* 0x002fce0000000818 */
[----:B------:R-:W1:Y:S01]  /*2ec0*/  MUFU.RCP64H R9, R23 ;  /* 0x0000001700097308 */ /* 0x000e620000001800 */
[----:B0-----:R-:W-:-:S08]  /*2ed0*/  DFMA R18, R20, R20, -R24 ;  /* 0x000000141412722b */ /* 0x001fd00000000818 */
[----:B------:R-:W-:Y:S02]  /*2ee0*/  DMUL R12, R18, R6 ;  /* 0x00000006120c7228 */ /* 0x000fe40000000000 */
[----:B-1----:R-:W-:-:S08]  /*2ef0*/  DFMA R10, -R22, R8, 1 ;  /* 0x3ff00000160a742b */ /* 0x002fd00000000108 */
[----:B------:R-:W-:Y:S01]  /*2f00*/  DFMA R10, R10, R10, R10 ;  /* 0x0000000a0a0a722b */ /* 0x000fe2000000000a */
[----:B------:R-:W-:-:S07]  /*2f10*/  FSETP.GEU.AND P1, PT, |R13|, 6.5827683646048100446e-37, PT ;  /* 0x036000000d00780b */ /* 0x000fce0003f2e200 */
        /* <DEDUP_REMOVED lines=9> */
[----:B------:R-:W-:Y:S01]  /*2fb0*/  IMAD.MOV.U32 R10, RZ, RZ, R12 ;  /* 0x000000ffff0a7224 */ /* 0x000fe200078e000c */
[----:B------:R-:W-:Y:S01]  /*2fc0*/  MOV R11, R13 ;  /* 0x0000000d000b7202 */ /* 0x000fe20000000f00 */
[----:B------:R-:W-:Y:S01]  /*2fd0*/  IMAD.MOV.U32 R12, RZ, RZ, R22 ;  /* 0x000000ffff0c7224 */ /* 0x000fe200078e0016 */
[----:B------:R-:W-:Y:S01]  /*2fe0*/  MOV R6, 0x3010 ;  /* 0x0000301000067802 */ /* 0x000fe20000000f00 */
[----:B------:R-:W-:-:S07]  /*2ff0*/  IMAD.MOV.U32 R13, RZ, RZ, R23 ;  /* 0x000000ffff0d7224 */ /* 0x000fce00078e0017 */
[----:B------:R-:W-:Y:S05]  /*3000*/  CALL.REL.NOINC `($__internal_3_$__cuda_sm20_div_rn_f64_full) ;  /* 0x0000000c00447944 */ /* 0x000fea0003c00000 */
[----:B------:R-:W-:Y:S01]  /*3010*/  MOV R6, R8 ;  /* 0x0000000800067202 */ /* 0x000fe20000000f00 */
[----:B------:R-:W-:-:S07]  /*3020*/  IMAD.MOV.U32 R7, RZ, RZ, R9 ;  /* 0x000000ffff077224 */ /* 0x000fce00078e0009 */
.L_x_148:
[----:B------:R-:W0:Y:S01]  /*3030*/  MUFU.RSQ64H R13, R7 ;  /* 0x00000007000d7308 */ /* 0x000e220000001c00 */
[----:B------:R-:W-:Y:S01]  /*3040*/  VIADD R12, R7, 0xfcb00000 ;  /* 0xfcb00000070c7836 */ /* 0x000fe20000000000 */
[----:B------:R-:W-:Y:S01]  /*3050*/  MOV R10, 0x0 ;  /* 0x00000000000a7802 */ /* 0x000fe20000000f00 */
[----:B------:R-:W-:-:S03]  /*3060*/  IMAD.MOV.U32 R11, RZ, RZ, 0x3fd80000 ;  /* 0x3fd80000ff0b7424 */ /* 0x000fc600078e00ff */
        /* <DEDUP_REMOVED lines=15> */
[----:B------:R-:W-:-:S07]  /*3160*/  MOV R14, 0x3180 ;  /* 0x00003180000e7802 */ /* 0x000fce0000000f00 */
[----:B------:R-:W-:Y:S05]  /*3170*/  CALL.REL.NOINC `($__internal_4_$__cuda_sm20_dsqrt_rn_f64_mediumpath_v1) ;  /* 0x00000010004c7944 */ /* 0x000fea0003c00000 */
[----:B------:R-:W-:Y:S02]  /*3180*/  IMAD.MOV.U32 R16, RZ, RZ, R8 ;  /* 0x000000ffff107224 */ /* 0x000fe400078e0008 */
[----:B------:R-:W-:-:S07]  /*3190*/  IMAD.MOV.U32 R17, RZ, RZ, R9 ;  /* 0x000000ffff117224 */ /* 0x000fce00078e0009 */
.L_x_149:
        /* <DEDUP_REMOVED lines=19> */
[----:B------:R-:W-:Y:S05]  /*32d0*/  CALL.REL.NOINC `($__internal_3_$__cuda_sm20_div_rn_f64_full) ;  /* 0x0000000800907944 */ /* 0x000fea0003c00000 */
[----:B------:R-:W-:Y:S01]  /*32e0*/  MOV R6, R8 ;  /* 0x0000000800067202 */ /* 0x000fe20000000f00 */
[----:B------:R-:W-:-:S07]  /*32f0*/  IMAD.MOV.U32 R7, RZ, RZ, R9 ;  /* 0x000000ffff077224 */ /* 0x000fce00078e0009 */
.L_x_150:
        /* <DEDUP_REMOVED lines=24> */
.L_x_151:
[----:B------:R-:W0:Y:S02]  /*3480*/  LDC R3, c[0x0][0x380] ;  /* 0x0000e000ff037b82 */ /* 0x000e240000000800 */
[----:B0-----:R-:W-:-:S04]  /*3490*/  IADD3 R0, PT, PT, R0, 0x1, -R3 ;  /* 0x0000000100007810 */ /* 0x001fc80007ffe803 */
[----:B------:R-:W-:-:S13]  /*34a0*/  ISETP.NE.AND P0, PT, R0, 0x1, PT ;  /* 0x000000010000780c */ /* 0x000fda0003f05270 */
[----:B------:R-:W-:Y:S05]  /*34b0*/  @!P0 BRA `(.L_x_130) ;  /* 0x0000000800108947 */ /* 0x000fea0003800000 */
[----:B------:R-:W-:-:S11]  /*34c0*/  DMUL R8, R32, R8 ;  /* 0x0000000820087228 */ /* 0x000fd60000000000 */
.L_x_153:
[----:B------:R-:W-:-:S13]  /*34d0*/  ISETP.NE.AND P0, PT, R0, RZ, PT ;  /* 0x000000ff0000720c */ /* 0x000fda0003f05270 */
[----:B------:R-:W-:Y:S05]  /*34e0*/  @!P0 BRA `(.L_x_152) ;  /* 0x0000000000288947 */ /* 0x000fea0003800000 */
[----:B------:R-:W-:Y:S01]  /*34f0*/  VIADD R0, R0, 0x1 ;  /* 0x0000000100007836 */ /* 0x000fe20000000000 */
[----:B------:R-:W-:Y:S01]  /*3500*/  DMUL R6, R16, R26 ;  /* 0x0000001a10067228 */ /* 0x000fe20000000000 */
[----:B------:R-:W-:Y:S01]  /*3510*/  IMAD.MOV.U32 R26, RZ, RZ, R30 ;  /* 0x000000ffff1a7224 */ /* 0x000fe200078e001e */
[----:B------:R-:W-:Y:S02]  /*3520*/  MOV R27, R31 ;  /* 0x0000001f001b7202 */ /* 0x000fe40000000f00 */
[----:B------:R-:W-:-:S04]  /*3530*/  ISETP.NE.AND P0, PT, R0, 0x1, PT ;  /* 0x000000010000780c */ /* 0x000fc80003f05270 */
[----:B------:R-:W-:-:S10]  /*3540*/  DFMA R6, R8, R30, -R6 ;  /* 0x0000001e0806722b */ /* 0x000fd40000000806 */
[----:B------:R-:W-:Y:S02]  /*3550*/  IMAD.MOV.U32 R30, RZ, RZ, R6 ;  /* 0x000000ffff1e7224 */ /* 0x000fe400078e0006 */
[----:B------:R-:W-:Y:S01]  /*3560*/  IMAD.MOV.U32 R31, RZ, RZ, R7 ;  /* 0x000000ffff1f7224 */ /* 0x000fe200078e0007 */
[----:B------:R-:W-:Y:S06]  /*3570*/  @P0 BRA `(.L_x_153) ;  /* 0xfffffffc00d40947 */ /* 0x000fec000383ffff */
[----:B------:R-:W-:Y:S05]  /*3580*/  BRA `(.L_x_130) ;  /* 0x0000000400dc7947 */ /* 0x000fea0003800000 */
.L_x_152:
[----:B------:R-:W-:Y:S02]  /*3590*/  HFMA2 R10, -RZ, RZ, 0, 0 ;  /* 0x00000000ff0a7431 */ /* 0x000fe400000001ff */
[----:B------:R-:W-:Y:S02]  /*35a0*/  IMAD.MOV.U32 R11, RZ, RZ, 0x40000000 ;  /* 0x40000000ff0b7424 */ /* 0x000fe400078e00ff */
[----:B------:R-:W-:-:S04]  /*35b0*/  IMAD.MOV.U32 R6, RZ, RZ, 0x1 ;  /* 0x00000001ff067424 */ /* 0x000fc800078e00ff */
[CC--:B------:R-:W-:Y:S02]  /*35c0*/  DFMA R12, R20.reuse, R10.reuse, -3 ;  /* 0xc0080000140c742b */ /* 0x0c0fe4000000000a */
[----:B------:R-:W-:-:S04]  /*35d0*/  DFMA R10, R20, R10, 1 ;  /* 0x3ff00000140a742b */ /* 0x000fc8000000000a */
        /* <DEDUP_REMOVED lines=15> */
[----:B------:R-:W-:Y:S01]  /*36d0*/  MOV R6, R8 ;  /* 0x0000000800067202 */ /* 0x000fe20000000f00 */
[----:B------:R-:W-:-:S07]  /*36e0*/  IMAD.MOV.U32 R7, RZ, RZ, R9 ;  /* 0x000000ffff077224 */ /* 0x000fce00078e0009 */
.L_x_154:
[----:B------:R-:W0:Y:S01]  /*36f0*/  MUFU.RCP64H R11, R19 ;  /* 0x00000013000b7308 */ /* 0x000e220000001800 */
[----:B------:R-:W-:-:S06]  /*3700*/  IMAD.MOV.U32 R10, RZ, RZ, 0x1 ;  /* 0x00000001ff0a7424 */ /* 0x000fcc00078e00ff */
        /* <DEDUP_REMOVED lines=15> */
[----:B------:R-:W-:Y:S01]  /*3800*/  MOV R10, R14 ;  /* 0x0000000e000a7202 */ /* 0x000fe20000000f00 */
[----:B------:R-:W-:Y:S01]  /*3810*/  IMAD.MOV.U32 R11, RZ, RZ, R15 ;  /* 0x000000ffff0b7224 */ /* 0x000fe200078e000f */
[----:B------:R-:W-:Y:S01]  /*3820*/  MOV R13, R19 ;  /* 0x00000013000d7202 */ /* 0x000fe20000000f00 */
[----:B------:R-:W-:Y:S01]  /*3830*/  IMAD.MOV.U32 R12, RZ, RZ, R18 ;  /* 0x000000ffff0c7224 */ /* 0x000fe200078e0012 */
[----:B------:R-:W-:-:S07]  /*3840*/  MOV R6, 0x3860 ;  /* 0x0000386000067802 */ /* 0x000fce0000000f00 */
[----:B------:R-:W-:Y:S05]  /*3850*/  CALL.REL.NOINC `($__internal_3_$__cuda_sm20_div_rn_f64_full) ;  /* 0x0000000400307944 */ /* 0x000fea0003c00000 */
[----:B------:R-:W-:Y:S02]  /*3860*/  IMAD.MOV.U32 R6, RZ, RZ, R8 ;  /* 0x000000ffff067224 */ /* 0x000fe400078e0008 */
[----:B------:R-:W-:-:S07]  /*3870*/  IMAD.MOV.U32 R7, RZ, RZ, R9 ;  /* 0x000000ffff077224 */ /* 0x000fce00078e0009 */
.L_x_155:
[----:B------:R-:W0:Y:S01]  /*3880*/  MUFU.RSQ64H R13, R7 ;  /* 0x00000007000d7308 */ /* 0x000e220000001c00 */
[----:B------:R-:W-:Y:S01]  /*3890*/  IADD3 R12, PT, PT, R7, -0x3500000, RZ ;  /* 0xfcb00000070c7810 */ /* 0x000fe20007ffe0ff */
[----:B------:R-:W-:Y:S02]  /*38a0*/  IMAD.MOV.U32 R10, RZ, RZ, 0x0 ;  /* 0x00000000ff0a7424 */ /* 0x000fe400078e00ff */
        /* <DEDUP_REMOVED lines=8> */
[----:B------:R-:W-:Y:S01]  /*3930*/  IADD3 R15, PT, PT, R9, -0x100000, RZ ;  /* 0xfff00000090f7810 */ /* 0x000fe20007ffe0ff */
[----:B------:R-:W-:-:S05]  /*3940*/  IMAD.MOV.U32 R14, RZ, RZ, R8 ;  /* 0x000000ffff0e7224 */ /* 0x000fca00078e0008 */
        /* <DEDUP_REMOVED lines=8> */
[----:B------:R-:W-:Y:S01]  /*39d0*/  IMAD.MOV.U32 R16, RZ, RZ, R8 ;  /* 0x000000ffff107224 */ /* 0x000fe200078e0008 */
[----:B------:R-:W-:-:S07]  /*39e0*/  MOV R17, R9 ;  /* 0x0000000900117202 */ /* 0x000fce0000000f00 */
.L_x_156:
[----:B------:R-:W0:Y:S01]  /*39f0*/  MUFU.RCP64H R7, R19 ;  /* 0x0000001300077308 */ /* 0x000e220000001800 */
[----:B------:R-:W-:-:S06]  /*3a00*/  IMAD.MOV.U32 R6, RZ, RZ, 0x1 ;  /* 0x00000001ff067424 */ /* 0x000fcc00078e00ff */
        /* <DEDUP_REMOVED lines=17> */
[----:B------:R-:W-:Y:S05]  /*3b20*/  CALL.REL.NOINC `($__internal_3_$__cuda_sm20_div_rn_f64_full) ;  /* 0x00000000007c7944 */ /* 0x000fea0003c00000 */
[----:B------:R-:W-:Y:S02]  /*3b30*/  IMAD.MOV.U32 R6, RZ, RZ, R8 ;  /* 0x000000ffff067224 */ /* 0x000fe400078e0008 */
[----:B------:R-:W-:-:S07]  /*3b40*/  IMAD.MOV.U32 R7, RZ, RZ, R9 ;  /* 0x000000ffff077224 */ /* 0x000fce00078e0009 */
.L_x_157:
        /* <DEDUP_REMOVED lines=24> */
.L_x_158:
[----:B------:R-:W-:Y:S02]  /*3cd0*/  DMUL R8, R32, R8 ;  /* 0x0000000820087228 */ /* 0x000fe40000000000 */
[----:B------:R-:W-:-:S08]  /*3ce0*/  DMUL R16, R16, R26 ;  /* 0x0000001a10107228 */ /* 0x000fd00000000000 */
[----:B------:R-:W-:-:S11]  /*3cf0*/  DFMA R30, R8, R30, -R16 ;  /* 0x0000001e081e722b */ /* 0x000fd60000000810 */
.L_x_130:
[----:B------:R-:W-:-:S04]  /*3d00*/  IMAD.MOV.U32 R5, RZ, RZ, 0x0 ;  /* 0x00000000ff057424 */ /* 0x000fc800078e00ff */
[----:B------:R-:W-:Y:S05]  /*3d10*/  RET.REL.NODEC R4 `(_Z12compute_ALPsiiiPdS_) ;  /* 0xffffffc004b87950 */ /* 0x000fea0003c3ffff */
        .weak           $__internal_3_$__cuda_sm20_div_rn_f64_full
        .type           $__internal_3_$__cuda_sm20_div_rn_f64_full,@function
        .size           $__internal_3_$__cuda_sm20_div_rn_f64_full,($__internal_4_$__cuda_sm20_dsqrt_rn_f64_mediumpath_v1 - $__internal_3_$__cuda_sm20_div_rn_f64_full)
$__internal_3_$__cuda_sm20_div_rn_f64_full:
[C---:B------:R-:W-:Y:S01]  /*3d20*/  FSETP.GEU.AND P0, PT, |R13|.reuse, 1.469367938527859385e-39, PT ;  /* 0x001000000d00780b */ /* 0x040fe20003f0e200 */
[----:B------:R-:W-:Y:S01]  /*3d30*/  IMAD.MOV.U32 R8, RZ, RZ, 0x1 ;  /* 0x00000001ff087424 */ /* 0x000fe200078e00ff */
[C---:B------:R-:W-:Y:S01]  /*3d40*/  LOP3.LUT R14, R13.reuse, 0x800fffff, RZ, 0xc0, !PT ;  /* 0x800fffff0d0e7812 */ /* 0x040fe200078ec0ff */
[----:B------:R-:W-:Y:S01]  /*3d50*/  IMAD.MOV.U32 R5, RZ, RZ, 0x1ca00000 ;  /* 0x1ca00000ff057424 */ /* 0x000fe200078e00ff */
[----:B------:R-:W-:Y:S01]  /*3d60*/  LOP3.LUT R3, R13, 0x7ff00000, RZ, 0xc0, !PT ;  /* 0x7ff000000d037812 */ /* 0x000fe200078ec0ff */
[----:B------:R-:W-:Y:S01]  /*3d70*/  IMAD.MOV.U32 R36, RZ, RZ, R10 ;  /* 0x000000ffff247224 */ /* 0x000fe200078e000a */
[----:B------:R-:W-:Y:S02]  /*3d80*/  LOP3.LUT R15, R14, 0x3ff00000, RZ, 0xfc, !PT ;  /* 0x3ff000000e0f7812 */ /* 0x000fe400078efcff */
[----:B------:R-:W-:-:S05]  /*3d90*/  MOV R14, R12 ;  /* 0x0000000c000e7202 */ /* 0x000fca0000000f00 */
[----:B------:R-:W-:-:S06]  /*3da0*/  @!P0 DMUL R14, R12, 8.98846567431157953865e+307 ;  /* 0x7fe000000c0e8828 */ /* 0x000fcc0000000000 */
[----:B------:R-:W0:Y:S02]  /*3db0*/  MUFU.RCP64H R9, R15 ;  /* 0x0000000f00097308 */ /* 0x000e240000001800 */
[----:B0-----:R-:W-:-:S08]  /*3dc0*/  DFMA R38, R8, -R14, 1 ;  /* 0x3ff000000826742b */ /* 0x001fd0000000080e */
[----:B------:R-:W-:-:S08]  /*3dd0*/  DFMA R38, R38, R38, R38 ;  /* 0x000000262626722b */ /* 0x000fd00000000026 */
[----:B------:R-:W-:Y:S01]  /*3de0*/  DFMA R38, R8, R38, R8 ;  /* 0x000000260826722b */ /* 0x000fe20000000008 */
[----:B------:R-:W-:-:S04]  /*3df0*/  LOP3.LUT R8, R11, 0x7ff00000, RZ, 0xc0, !PT ;  /* 0x7ff000000b087812 */ /* 0x000fc800078ec0ff */
[----:B------:R-:W-:-:S03]  /*3e00*/  ISETP.GE.U32.AND P1, PT, R8, R3, PT ;  /* 0x000000030800720c */ /* 0x000fc60003f26070 */
[C---:B------:R-:W-:Y:S01]  /*3e10*/  DFMA R34, R38.reuse, -R14, 1 ;  /* 0x3ff000002622742b */ /* 0x040fe2000000080e */
[----:B------:R-:W-:Y:S02]  /*3e20*/  MOV R7, R8 ;  /* 0x0000000800077202 */ /* 0x000fe40000000f00 */
[----:B------:R-:W-:Y:S02]  /*3e30*/  SEL R37, R5, 0x63400000, !P1 ;  /* 0x6340000005257807 */ /* 0x000fe40004800000 */
[----:B------:R-:W-:Y:S02]  /*3e40*/  FSETP.GEU.AND P1, PT, |R11|, 1.469367938527859385e-39, PT ;  /* 0x001000000b00780b */ /* 0x000fe40003f2e200 */
[----:B------:R-:W-:Y:S01]  /*3e50*/  LOP3.LUT R37, R37, 0x800fffff, R11, 0xf8, !PT ;  /* 0x800fffff25257812 */ /* 0x000fe200078ef80b */
[----:B------:R-:W-:-:S10]  /*3e60*/  DFMA R34, R38, R34, R38 ;  /* 0x000000222622722b */ /* 0x000fd40000000026 */
[----:B------:R-:W-:Y:S05]  /*3e70*/  @P1 BRA `(.L_x_159) ;  /* 0x0000000000201947 */ /* 0x000fea0003800000 */
[----:B------:R-:W-:Y:S01]  /*3e80*/  LOP3.LUT R7, R13, 0x7ff00000, RZ, 0xc0, !PT ;  /* 0x7ff000000d077812 */ /* 0x000fe200078ec0ff */
[----:B------:R-:W-:-:S03]  /*3e90*/  IMAD.MOV.U32 R38, RZ, RZ, RZ ;  /* 0x000000ffff267224 */ /* 0x000fc600078e00ff */
[----:B------:R-:W-:-:S04]  /*3ea0*/  ISETP.GE.U32.AND P1, PT, R8, R7, PT ;  /* 0x000000070800720c */ /* 0x000fc80003f26070 */
[----:B------:R-:W-:-:S04]  /*3eb0*/  SEL R7, R5, 0x63400000, !P1 ;  /* 0x6340000005077807 */ /* 0x000fc80004800000 */
[----:B------:R-:W-:-:S04]  /*3ec0*/  LOP3.LUT R7, R7, 0x80000000, R11, 0xf8, !PT ;  /* 0x8000000007077812 */ /* 0x000fc800078ef80b */
[----:B------:R-:W-:-:S06]  /*3ed0*/  LOP3.LUT R39, R7, 0x100000, RZ, 0xfc, !PT ;  /* 0x0010000007277812 */ /* 0x000fcc00078efcff */
[----:B------:R-:W-:-:S10]  /*3ee0*/  DFMA R36, R36, 2, -R38 ;  /* 0x400000002424782b */ /* 0x000fd40000000826 */
[----:B------:R-:W-:-:S07]  /*3ef0*/  LOP3.LUT R7, R37, 0x7ff00000, RZ, 0xc0, !PT ;  /* 0x7ff0000025077812 */ /* 0x000fce00078ec0ff */
.L_x_159:
[----:B------:R-:W-:Y:S01]  /*3f00*/  @!P0 LOP3.LUT R3, R15, 0x7ff00000, RZ, 0xc0, !PT ;  /* 0x7ff000000f038812 */ /* 0x000fe200078ec0ff */
[----:B------:R-:W-:Y:S01]  /*3f10*/  DMUL R38, R34, R36 ;  /* 0x0000002422267228 */ /* 0x000fe20000000000 */
[----:B------:R-:W-:-:S04]  /*3f20*/  IADD3 R9, PT, PT, R7, -0x1, RZ ;  /* 0xffffffff07097810 */ /* 0x000fc80007ffe0ff */
[----:B------:R-:W-:Y:S01]  /*3f30*/  ISETP.GT.U32.AND P0, PT, R9, 0x7feffffe, PT ;  /* 0x7feffffe0900780c */ /* 0x000fe20003f04070 */
[----:B------:R-:W-:Y:S02]  /*3f40*/  VIADD R9, R3, 0xffffffff ;  /* 0xffffffff03097836 */ /* 0x000fe40000000000 */
[----:B------:R-:W-:-:S03]  /*3f50*/  DFMA R40, R38, -R14, R36 ;  /* 0x8000000e2628722b */ /* 0x000fc60000000024 */
[----:B------:R-:W-:-:S05]  /*3f60*/  ISETP.GT.U32.OR P0, PT, R9, 0x7feffffe, P0 ;  /* 0x7feffffe0900780c */ /* 0x000fca0000704470 */
[----:B------:R-:W-:-:S08]  /*3f70*/  DFMA R40, R34, R40, R38 ;  /* 0x000000282228722b */ /* 0x000fd00000000026 */
[----:B------:R-:W-:Y:S05]  /*3f80*/  @P0 BRA `(.L_x_160) ;  /* 0x00000000006c0947 */ /* 0x000fea0003800000 */
[----:B------:R-:W-:Y:S01]  /*3f90*/  LOP3.LUT R3, R13, 0x7ff00000, RZ, 0xc0, !PT ;  /* 0x7ff000000d037812 */ /* 0x000fe200078ec0ff */
[----:B------:R-:W-:-:S03]  /*3fa0*/  IMAD.MOV.U32 R10, RZ, RZ, RZ ;  /* 0x000000ffff0a7224 */ /* 0x000fc600078e00ff */
[CC--:B------:R-:W-:Y:S02]  /*3fb0*/  VIADDMNMX R7, R8.reuse, -R3.reuse, 0xb9600000, !PT ;  /* 0xb960000008077446 */ /* 0x0c0fe40007800903 */
[----:B------:R-:W-:Y:S02]  /*3fc0*/  ISETP.GE.U32.AND P0, PT, R8, R3, PT ;  /* 0x000000030800720c */ /* 0x000fe40003f06070 */
[----:B------:R-:W-:Y:S02]  /*3fd0*/  VIMNMX R3, PT, PT, R7, 0x46a00000, PT ;  /* 0x46a0000007037848 */ /* 0x000fe40003fe0100 */
[----:B------:R-:W-:-:S05]  /*3fe0*/  SEL R8, R5, 0x63400000, !P0 ;  /* 0x6340000005087807 */ /* 0x000fca0004000000 */
[----:B------:R-:W-:-:S05]  /*3ff0*/  IMAD.IADD R3, R3, 0x1, -R8 ;  /* 0x0000000103037824 */ /* 0x000fca00078e0a08 */
        /* <DEDUP_REMOVED lines=10> */
[C---:B------:R-:W-:Y:S01]  /*40a0*/  IADD3 R11, PT, PT, -R3.reuse, RZ, RZ ;  /* 0x000000ff030b7210 */ /* 0x040fe20007ffe1ff */
[----:B------:R-:W-:Y:S01]  /*40b0*/  IMAD.MOV.U32 R10, RZ, RZ, RZ ;  /* 0x000000ffff0a7224 */ /* 0x000fe200078e00ff */
        /* <DEDUP_REMOVED lines=8> */
.L_x_160:
[----:B------:R-:W-:-:S14]  /*4140*/  DSETP.NAN.AND P0, PT, R10, R10, PT ;  /* 0x0000000a0a00722a */ /* 0x000fdc0003f08000 */
[----:B------:R-:W-:Y:S05]  /*4150*/  @P0 BRA `(.L_x_162) ;  /* 0x0000000000440947 */ /* 0x000fea0003800000 */
[----:B------:R-:W-:-:S14]  /*4160*/  DSETP.NAN.AND P0, PT, R12, R12, PT ;  /* 0x0000000c0c00722a */ /* 0x000fdc0003f08000 */
[----:B------:R-:W-:Y:S05]  /*4170*/  @P0 BRA `(.L_x_163) ;  /* 0x0000000000300947 */ /* 0x000fea0003800000 */
[----:B------:R-:W-:Y:S01]  /*4180*/  ISETP.NE.AND P0, PT, R7, R3, PT ;  /* 0x000000030700720c */ /* 0x000fe20003f05270 */
[----:B------:R-:W-:Y:S01]  /*4190*/  IMAD.MOV.U32 R8, RZ, RZ, 0x0 ;  /* 0x00000000ff087424 */ /* 0x000fe200078e00ff */
[----:B------:R-:W-:-:S11]  /*41a0*/  MOV R9, 0xfff80000 ;  /* 0xfff8000000097802 */ /* 0x000fd60000000f00 */
[----:B------:R-:W-:Y:S05]  /*41b0*/  @!P0 BRA `(.L_x_161) ;  /* 0x0000000000348947 */ /* 0x000fea0003800000 */
[----:B------:R-:W-:Y:S02]  /*41c0*/  ISETP.NE.AND P0, PT, R7, 0x7ff00000, PT ;  /* 0x7ff000000700780c */ /* 0x000fe40003f05270 */
[----:B------:R-:W-:Y:S02]  /*41d0*/  LOP3.LUT R9, R11, 0x80000000, R13, 0x48, !PT ;  /* 0x800000000b097812 */ /* 0x000fe400078e480d */
[----:B------:R-:W-:-:S13]  /*41e0*/  ISETP.EQ.OR P0, PT, R3, RZ, !P0 ;  /* 0x000000ff0300720c */ /* 0x000fda0004702670 */
[----:B------:R-:W-:Y:S01]  /*41f0*/  @P0 LOP3.LUT R3, R9, 0x7ff00000, RZ, 0xfc, !PT ;  /* 0x7ff0000009030812 */ /* 0x000fe200078efcff */
[----:B------:R-:W-:Y:S02]  /*4200*/  @!P0 IMAD.MOV.U32 R8, RZ, RZ, RZ ;  /* 0x000000ffff088224 */ /* 0x000fe400078e00ff */
[----:B------:R-:W-:Y:S01]  /*4210*/  @P0 IMAD.MOV.U32 R8, RZ, RZ, RZ ;  /* 0x000000ffff080224 */ /* 0x000fe200078e00ff */
[----:B------:R-:W-:Y:S01]  /*4220*/  @P0 MOV R9, R3 ;  /* 0x0000000300090202 */ /* 0x000fe20000000f00 */
[----:B------:R-:W-:Y:S06]  /*4230*/  BRA `(.L_x_161) ;  /* 0x0000000000147947 */ /* 0x000fec0003800000 */
.L_x_163:
[----:B------:R-:W-:Y:S01]  /*4240*/  LOP3.LUT R9, R13, 0x80000, RZ, 0xfc, !PT ;  /* 0x000800000d097812 */ /* 0x000fe200078efcff */
[----:B------:R-:W-:Y:S01]  /*4250*/  IMAD.MOV.U32 R8, RZ, RZ, R12 ;  /* 0x000000ffff087224 */ /* 0x000fe200078e000c */
[----:B------:R-:W-:Y:S06]  /*4260*/  BRA `(.L_x_161) ;  /* 0x0000000000087947 */ /* 0x000fec0003800000 */
.L_x_162:
[----:B------:R-:W-:Y:S01]  /*4270*/  LOP3.LUT R9, R11, 0x80000, RZ, 0xfc, !PT ;  /* 0x000800000b097812 */ /* 0x000fe200078efcff */
[----:B------:R-:W-:-:S07]  /*4280*/  IMAD.MOV.U32 R8, RZ, RZ, R10 ;  /* 0x000000ffff087224 */ /* 0x000fce00078e000a */
.L_x_161:
[----:B------:R-:W-:-:S04]  /*4290*/  MOV R7, 0x0 ;  /* 0x0000000000077802 */ /* 0x000fc80000000f00 */
[----:B------:R-:W-:Y:S05]  /*42a0*/  RET.REL.NODEC R6 `(_Z12compute_ALPsiiiPdS_) ;  /* 0xffffffbc06547950 */ /* 0x000fea0003c3ffff */
        .weak           $__internal_4_$__cuda_sm20_dsqrt_rn_f64_mediumpath_v1
        .type           $__internal_4_$__cuda_sm20_dsqrt_rn_f64_mediumpath_v1,@function
        .size           $__internal_4_$__cuda_sm20_dsqrt_rn_f64_mediumpath_v1,($__internal_5_$__cuda_sm20_sqrt_rn_f32_slowpath - $__internal_4_$__cuda_sm20_dsqrt_rn_f64_mediumpath_v1)
$__internal_4_$__cuda_sm20_dsqrt_rn_f64_mediumpath_v1:
[----:B------:R-:W-:Y:S01]  /*42b0*/  ISETP.GE.U32.AND P0, PT, R12, -0x3400000, PT ;  /* 0xfcc000000c00780c */ /* 0x000fe20003f06070 */
[----:B------:R-:W-:Y:S01]  /*42c0*/  BSSY.RECONVERGENT B1, `(.L_x_164) ;  /* 0x0000026000017945 */ /* 0x000fe20003800200 */
[----:B------:R-:W-:Y:S02]  /*42d0*/  IMAD.MOV.U32 R12, RZ, RZ, R6 ;  /* 0x000000ffff0c7224 */ /* 0x000fe400078e0006 */
[----:B------:R-:W-:Y:S01]  /*42e0*/  IMAD.MOV.U32 R6, RZ, RZ, R8 ;  /* 0x000000ffff067224 */ /* 0x000fe200078e0008 */
[----:B------:R-:W-:-:S08]  /*42f0*/  MOV R8, R34 ;  /* 0x0000002200087202 */ /* 0x000fd00000000f00 */
        /* <DEDUP_REMOVED lines=9> */
.L_x_165:
[----:B------:R-:W-:-:S14]  /*4390*/  DSETP.NE.AND P0, PT, R12, RZ, PT ;  /* 0x000000ff0c00722a */ /* 0x000fdc0003f05000 */
[----:B------:R-:W-:Y:S05]  /*43a0*/  @!P0 BRA `(.L_x_167) ;  /* 0x0000000000588947 */ /* 0x000fea0003800000 */
[----:B------:R-:W-:-:S13]  /*43b0*/  ISETP.GE.AND P0, PT, R13, RZ, PT ;  /* 0x000000ff0d00720c */ /* 0x000fda0003f06270 */
[----:B------:R-:W-:Y:S01]  /*43c0*/  @!P0 IMAD.MOV.U32 R6, RZ, RZ, 0x0 ;  /* 0x00000000ff068424 */ /* 0x000fe200078e00ff */
[----:B------:R-:W-:Y:S01]  /*43d0*/  @!P0 MOV R7, 0xfff80000 ;  /* 0xfff8000000078802 */ /* 0x000fe20000000f00 */
[----:B------:R-:W-:Y:S06]  /*43e0*/  @!P0 BRA `(.L_x_166) ;  /* 0x00000000004c8947 */ /* 0x000fec0003800000 */
[----:B------:R-:W-:-:S13]  /*43f0*/  ISETP.GT.AND P0, PT, R13, 0x7fefffff, PT ;  /* 0x7fefffff0d00780c */ /* 0x000fda0003f04270 */
[----:B------:R-:W-:Y:S05]  /*4400*/  @P0 BRA `(.L_x_167) ;  /* 0x0000000000400947 */ /* 0x000fea0003800000 */
[----:B------:R-:W-:Y:S01]  /*4410*/  DMUL R12, R12, 8.11296384146066816958e+31 ;  /* 0x469000000c0c7828 */ /* 0x000fe20000000000 */
[----:B------:R-:W-:Y:S01]  /*4420*/  IMAD.MOV.U32 R10, RZ, RZ, RZ ;  /* 0x000000ffff0a7224 */ /* 0x000fe200078e00ff */
[----:B------:R-:W-:Y:S01]  /*4430*/  MOV R9, 0x3fd80000 ;  /* 0x3fd8000000097802 */ /* 0x000fe20000000f00 */
[----:B------:R-:W-:-:S03]  /*4440*/  IMAD.MOV.U32 R8, RZ, RZ, 0x0 ;  /* 0x00000000ff087424 */ /* 0x000fc600078e00ff */
        /* <DEDUP_REMOVED lines=10> */
[----:B------:R-:W-:Y:S01]  /*44f0*/  VIADD R7, R7, 0xfcb00000 ;  /* 0xfcb0000007077836 */ /* 0x000fe20000000000 */
[----:B------:R-:W-:Y:S06]  /*4500*/  BRA `(.L_x_166) ;  /* 0x0000000000047947 */ /* 0x000fec0003800000 */
.L_x_167:
[----:B------:R-:W-:-:S11]  /*4510*/  DADD R6, R12, R12 ;  /* 0x000000000c067229 */ /* 0x000fd6000000000c */
.L_x_166:
[----:B------:R-:W-:Y:S05]  /*4520*/  BSYNC.RECONVERGENT B1 ;  /* 0x0000000000017941 */ /* 0x000fea0003800200 */
.L_x_164:
[----:B------:R-:W-:Y:S01]  /*4530*/  IMAD.MOV.U32 R15, RZ, RZ, 0x0 ;  /* 0x00000000ff0f7424 */ /* 0x000fe200078e00ff */
[----:B------:R-:W-:Y:S01]  /*4540*/  MOV R8, R6 ;  /* 0x0000000600087202 */ /* 0x000fe20000000f00 */
[----:B------:R-:W-:Y:S02]  /*4550*/  IMAD.MOV.U32 R9, RZ, RZ, R7 ;  /* 0x000000ffff097224 */ /* 0x000fe400078e0007 */
[----:B------:R-:W-:Y:S05]  /*4560*/  RET.REL.NODEC R14 `(_Z12compute_ALPsiiiPdS_) ;  /* 0xffffffb80ea47950 */ /* 0x000fea0003c3ffff */
        .weak           $__internal_5_$__cuda_sm20_sqrt_rn_f32_slowpath
        .type           $__internal_5_$__cuda_sm20_sqrt_rn_f32_slowpath,@function
        .size           $__internal_5_$__cuda_sm20_sqrt_rn_f32_slowpath,(.L_x_177 - $__internal_5_$__cuda_sm20_sqrt_rn_f32_slowpath)
$__internal_5_$__cuda_sm20_sqrt_rn_f32_slowpath:
[----:B------:R-:W-:-:S13]  /*4570*/  LOP3.LUT P1, RZ, R3, 0x7fffffff, RZ, 0xc0, !PT ;  /* 0x7fffffff03ff7812 */ /* 0x000fda000782c0ff */
[----:B------:R-:W-:Y:S01]  /*4580*/  @!P1 MOV R5, R3 ;  /* 0x0000000300059202 */ /* 0x000fe20000000f00 */
        /* <DEDUP_REMOVED lines=12> */
[----:B------:R-:W-:Y:S02]  /*4650*/  @!P1 IMAD.MOV.U32 R5, RZ, RZ, R3 ;  /* 0x000000ffff059224 */ /* 0x000fe400078e0003 */
[----:B------:R-:W-:-:S04]  /*4660*/  @P1 FADD.FTZ R8, -R7, -RZ ;  /* 0x800000ff07081221 */ /* 0x000fc80000010100 */
[----:B------:R-:W-:-:S04]  /*4670*/  @P1 FFMA R8, R7, R8, R6 ;  /* 0x0000000807081223 */ /* 0x000fc80000000006 */
[----:B------:R-:W-:-:S04]  /*4680*/  @P1 FFMA R8, R8, R9, R7 ;  /* 0x0000000908081223 */ /* 0x000fc80000000007 */
[----:B------:R-:W-:-:S07]  /*4690*/  @P1 FMUL.FTZ R5, R8, 2.3283064365386962891e-10 ;  /* 0x2f80000008051820 */ /* 0x000fce0000410000 */
.L_x_168:
[----:B------:R-:W-:Y:S01]  /*46a0*/  MOV R6, R10 ;  /* 0x0000000a00067202 */ /* 0x000fe20000000f00 */
[----:B------:R-:W-:-:S04]  /*46b0*/  IMAD.MOV.U32 R7, RZ, RZ, 0x0 ;  /* 0x00000000ff077424 */ /* 0x000fc800078e00ff */
[----:B------:R-:W-:Y:S05]  /*46c0*/  RET.REL.NODEC R6 `(_Z12compute_ALPsiiiPdS_) ;  /* 0xffffffb8064c7950 */ /* 0x000fea0003c3ffff */
.L_x_169:
        /* <DEDUP_REMOVED lines=11> */
.L_x_177:


//--------------------- .nv.global.init           --------------------------
	.section	.nv.global.init,"aw",@progbits
	.align	16
.nv.global.init:
	.type		__cudart_sin_cos_coeffs,@object
	.size		__cudart_sin_cos_coeffs,(__cudart_i2opi_d - __cudart_sin_cos_coeffs)
__cudart_sin_cos_coeffs:
        /*0000*/ 	.byte	0x46, 0xd2, 0xb0, 0x2c, 0xf1, 0xe5, 0x5a, 0xbe, 0x92, 0xe3, 0xac, 0x69, 0xe3, 0x1d, 0xc7, 0x3e
        /*0010*/ 	.byte	0xa1, 0x62, 0xdb, 0x19, 0xa0, 0x01, 0x2a, 0xbf, 0x18, 0x08, 0x11, 0x11, 0x11, 0x11, 0x81, 0x3f
        /*0020*/ 	.byte	0x54, 0x55, 0x55, 0x55, 0x55, 0x55, 0xc5, 0xbf, 0x00, 0x00, 0x00, 0x00, 0x00, 0x00, 0x00, 0x00
        /*0030*/ 	.byte	0x00, 0x00, 0x00, 0x00, 0x00, 0x00, 0x00, 0x00, 0x64, 0x81, 0xfd, 0x20, 0x83, 0xff, 0xa8, 0xbd
        /*0040*/ 	.byte	0x28, 0x85, 0xef, 0xc1, 0xa7, 0xee, 0x21, 0x3e, 0xd9, 0xe6, 0x06, 0x8e, 0x4f, 0x7e, 0x92, 0xbe
        /*0050*/ 	.byte	0xe9, 0xbc, 0xdd, 0x19, 0xa0, 0x01, 0xfa, 0x3e, 0x47, 0x5d, 0xc1, 0x16, 0x6c, 0xc1, 0x56, 0xbf
        /*0060*/ 	.byte	0x51, 0x55, 0x55, 0x55, 0x55, 0x55, 0xa5, 0x3f, 0x00, 0x00, 0x00, 0x00, 0x00, 0x00, 0xe0, 0xbf
        /*0070*/ 	.byte	0x00, 0x00, 0x00, 0x00, 0x00, 0x00, 0xf0, 0x3f, 0x00, 0x00, 0x00, 0x00, 0x00, 0x00, 0x00, 0x00
	.type		__cudart_i2opi_d,@object
	.size		__cudart_i2opi_d,(.L_0 - __cudart_i2opi_d)
__cudart_i2opi_d:
        /* <DEDUP_REMOVED lines=9> */
.L_0:


//--------------------- .nv.shared.reserved.0     --------------------------
	.section	.nv.shared.reserved.0,"aw",@nobits
	.weak		__nv_reservedSMEM_offset_0_alias
	.size		__nv_reservedSMEM_offset_0_alias, 0, 64
	.other		__nv_reservedSMEM_offset_0_alias,@"STO_CUDA_RESERVED_SHARED STV_DEFAULT"
__nv_reservedSMEM_offset_0_alias:
	.zero		0
	.zero		64


//--------------------- .nv.constant0._Z20kernel_lambda_lmt_tliiiPdS_ --------------------------
	.section	.nv.constant0._Z20kernel_lambda_lmt_tliiiPdS_,"a",@progbits
	.sectionflags	@""
	.align	4
.nv.constant0._Z20kernel_lambda_lmt_tliiiPdS_:
	.zero		928


//--------------------- .nv.constant0._Z12compute_ALPsiiiPdS_ --------------------------
	.section	.nv.constant0._Z12compute_ALPsiiiPdS_,"a",@progbits
	.sectionflags	@""
	.align	4
.nv.constant0._Z12compute_ALPsiiiPdS_:
	.zero		928


//--------------------- SYMBOLS --------------------------

	.type		.nv.reservedSmem.offset0,@object
	.size		.nv.reservedSmem.offset0,0x4
	.type		malloc,@function
